//
// Generated by NVIDIA NVVM Compiler
//
// Compiler Build ID: CL-36424714
// Cuda compilation tools, release 13.0, V13.0.88
// Based on NVVM 20.0.0
//

.version 9.0
.target sm_100
.address_size 64

	// .globl	_Z10find_anglePKdS0_iiiPdS1_S1_
.func  (.param .b64 func_retval0) __internal_accurate_pow
(
	.param .b64 __internal_accurate_pow_param_0
)
;

.visible .entry _Z10find_anglePKdS0_iiiPdS1_S1_(
	.param .u64 .ptr .align 1 _Z10find_anglePKdS0_iiiPdS1_S1__param_0,
	.param .u64 .ptr .align 1 _Z10find_anglePKdS0_iiiPdS1_S1__param_1,
	.param .u32 _Z10find_anglePKdS0_iiiPdS1_S1__param_2,
	.param .u32 _Z10find_anglePKdS0_iiiPdS1_S1__param_3,
	.param .u32 _Z10find_anglePKdS0_iiiPdS1_S1__param_4,
	.param .u64 .ptr .align 1 _Z10find_anglePKdS0_iiiPdS1_S1__param_5,
	.param .u64 .ptr .align 1 _Z10find_anglePKdS0_iiiPdS1_S1__param_6,
	.param .u64 .ptr .align 1 _Z10find_anglePKdS0_iiiPdS1_S1__param_7
)
{
	.reg .pred 	%p<170>;
	.reg .b32 	%r<217>;
	.reg .b64 	%rd<63>;
	.reg .b64 	%fd<396>;

	ld.param.u64 	%rd24, [_Z10find_anglePKdS0_iiiPdS1_S1__param_0];
	ld.param.u64 	%rd25, [_Z10find_anglePKdS0_iiiPdS1_S1__param_1];
	ld.param.u32 	%r69, [_Z10find_anglePKdS0_iiiPdS1_S1__param_2];
	ld.param.u32 	%r71, [_Z10find_anglePKdS0_iiiPdS1_S1__param_3];
	ld.param.u32 	%r70, [_Z10find_anglePKdS0_iiiPdS1_S1__param_4];
	ld.param.u64 	%rd21, [_Z10find_anglePKdS0_iiiPdS1_S1__param_5];
	cvta.to.global.u64 	%rd1, %rd25;
	cvta.to.global.u64 	%rd2, %rd24;
	mov.u32 	%r1, %ctaid.x;
	mov.u32 	%r72, %tid.x;
	mad.lo.s32 	%r73, %r71, %r1, %r72;
	mad.lo.s32 	%r213, %r73, %r70, %r73;
	add.s32 	%r74, %r70, %r213;
	add.s32 	%r3, %r74, 1;
	setp.lt.s32 	%p3, %r70, 0;
	mov.f64 	%fd335, 0d0000000000000000;
	@%p3 bra 	$L__BB0_41;
	mov.f64 	%fd161, 0d4000000000000000;
	{
	.reg .b32 %temp; 
	mov.b64 	{%temp, %r4}, %fd161;
	}
	and.b32  	%r5, %r4, 2146435072;
	setp.eq.s32 	%p4, %r5, 1062207488;
	setp.lt.s32 	%p5, %r4, 0;
	selp.b32 	%r6, 0, 2146435072, %p5;
	and.b32  	%r75, %r4, 2147483647;
	setp.ne.s32 	%p6, %r75, 1071644672;
	and.pred  	%p1, %p4, %p6;
	or.b32  	%r7, %r6, -2147483648;
	add.s32 	%r76, %r213, 1;
	max.s32 	%r8, %r3, %r76;
	sub.s32 	%r77, %r8, %r213;
	and.b32  	%r9, %r77, 3;
	setp.eq.s32 	%p7, %r9, 0;
	mov.f64 	%fd335, 0d0000000000000000;
	mov.u32 	%r204, %r213;
	@%p7 bra 	$L__BB0_11;
	neg.s32 	%r202, %r9;
	mov.f64 	%fd335, 0d0000000000000000;
	mov.u32 	%r204, %r213;
$L__BB0_3:
	.pragma "nounroll";
	setp.ge.s32 	%p8, %r204, %r69;
	@%p8 bra 	$L__BB0_10;
	setp.lt.s32 	%p9, %r4, 0;
	setp.eq.s32 	%p10, %r5, 1062207488;
	mul.wide.s32 	%rd26, %r204, 8;
	add.s64 	%rd27, %rd2, %rd26;
	ld.global.f64 	%fd2, [%rd27];
	{
	.reg .b32 %temp; 
	mov.b64 	{%temp, %r13}, %fd2;
	}
	abs.f64 	%fd3, %fd2;
	{ // callseq 0, 0
	.param .b64 param0;
	st.param.f64 	[param0], %fd3;
	.param .b64 retval0;
	call.uni (retval0), 
	__internal_accurate_pow, 
	(
	param0
	);
	ld.param.f64 	%fd163, [retval0];
	} // callseq 0
	setp.lt.s32 	%p12, %r13, 0;
	neg.f64 	%fd165, %fd163;
	selp.f64 	%fd166, %fd165, %fd163, %p10;
	selp.f64 	%fd167, %fd166, %fd163, %p12;
	setp.eq.f64 	%p13, %fd2, 0d0000000000000000;
	selp.b32 	%r78, %r13, 0, %p10;
	or.b32  	%r79, %r78, 2146435072;
	selp.b32 	%r80, %r79, %r78, %p9;
	mov.b32 	%r81, 0;
	mov.b64 	%fd168, {%r81, %r80};
	selp.f64 	%fd329, %fd168, %fd167, %p13;
	add.f64 	%fd169, %fd2, 0d4000000000000000;
	{
	.reg .b32 %temp; 
	mov.b64 	{%temp, %r82}, %fd169;
	}
	and.b32  	%r83, %r82, 2146435072;
	setp.ne.s32 	%p14, %r83, 2146435072;
	@%p14 bra 	$L__BB0_9;
	setp.nan.f64 	%p15, %fd2, %fd2;
	@%p15 bra 	$L__BB0_8;
	setp.neu.f64 	%p16, %fd3, 0d7FF0000000000000;
	@%p16 bra 	$L__BB0_9;
	selp.b32 	%r84, %r7, %r6, %p1;
	selp.b32 	%r85, %r84, %r6, %p12;
	mov.b32 	%r86, 0;
	mov.b64 	%fd329, {%r86, %r85};
	bra.uni 	$L__BB0_9;
$L__BB0_8:
	mov.f64 	%fd170, 0d4000000000000000;
	add.rn.f64 	%fd329, %fd2, %fd170;
$L__BB0_9:
	setp.eq.f64 	%p18, %fd2, 0d3FF0000000000000;
	selp.f64 	%fd171, 0d3FF0000000000000, %fd329, %p18;
	add.f64 	%fd335, %fd335, %fd171;
$L__BB0_10:
	add.s32 	%r204, %r204, 1;
	add.s32 	%r202, %r202, 1;
	setp.ne.s32 	%p19, %r202, 0;
	@%p19 bra 	$L__BB0_3;
$L__BB0_11:
	sub.s32 	%r87, %r213, %r8;
	setp.gt.u32 	%p20, %r87, -4;
	@%p20 bra 	$L__BB0_41;
$L__BB0_12:
	setp.ge.s32 	%p21, %r204, %r69;
	mul.wide.s32 	%rd28, %r204, 8;
	add.s64 	%rd3, %rd2, %rd28;
	@%p21 bra 	$L__BB0_19;
	setp.lt.s32 	%p22, %r4, 0;
	setp.eq.s32 	%p23, %r5, 1062207488;
	ld.global.f64 	%fd13, [%rd3];
	{
	.reg .b32 %temp; 
	mov.b64 	{%temp, %r18}, %fd13;
	}
	abs.f64 	%fd14, %fd13;
	{ // callseq 1, 0
	.param .b64 param0;
	st.param.f64 	[param0], %fd14;
	.param .b64 retval0;
	call.uni (retval0), 
	__internal_accurate_pow, 
	(
	param0
	);
	ld.param.f64 	%fd172, [retval0];
	} // callseq 1
	setp.lt.s32 	%p25, %r18, 0;
	neg.f64 	%fd174, %fd172;
	selp.f64 	%fd175, %fd174, %fd172, %p23;
	selp.f64 	%fd176, %fd175, %fd172, %p25;
	setp.eq.f64 	%p26, %fd13, 0d0000000000000000;
	selp.b32 	%r88, %r18, 0, %p23;
	or.b32  	%r89, %r88, 2146435072;
	selp.b32 	%r90, %r89, %r88, %p22;
	mov.b32 	%r91, 0;
	mov.b64 	%fd177, {%r91, %r90};
	selp.f64 	%fd334, %fd177, %fd176, %p26;
	add.f64 	%fd178, %fd13, 0d4000000000000000;
	{
	.reg .b32 %temp; 
	mov.b64 	{%temp, %r92}, %fd178;
	}
	and.b32  	%r93, %r92, 2146435072;
	setp.ne.s32 	%p27, %r93, 2146435072;
	@%p27 bra 	$L__BB0_18;
	setp.num.f64 	%p28, %fd13, %fd13;
	@%p28 bra 	$L__BB0_16;
	mov.f64 	%fd179, 0d4000000000000000;
	add.rn.f64 	%fd334, %fd13, %fd179;
	bra.uni 	$L__BB0_18;
$L__BB0_16:
	setp.neu.f64 	%p29, %fd14, 0d7FF0000000000000;
	@%p29 bra 	$L__BB0_18;
	selp.b32 	%r94, %r7, %r6, %p1;
	selp.b32 	%r95, %r94, %r6, %p25;
	mov.b32 	%r96, 0;
	mov.b64 	%fd334, {%r96, %r95};
$L__BB0_18:
	setp.eq.f64 	%p31, %fd13, 0d3FF0000000000000;
	selp.f64 	%fd180, 0d3FF0000000000000, %fd334, %p31;
	add.f64 	%fd335, %fd335, %fd180;
$L__BB0_19:
	add.s32 	%r19, %r204, 1;
	setp.ge.s32 	%p32, %r19, %r69;
	@%p32 bra 	$L__BB0_26;
	setp.lt.s32 	%p33, %r4, 0;
	setp.eq.s32 	%p34, %r5, 1062207488;
	ld.global.f64 	%fd21, [%rd3+8];
	{
	.reg .b32 %temp; 
	mov.b64 	{%temp, %r20}, %fd21;
	}
	abs.f64 	%fd22, %fd21;
	{ // callseq 2, 0
	.param .b64 param0;
	st.param.f64 	[param0], %fd22;
	.param .b64 retval0;
	call.uni (retval0), 
	__internal_accurate_pow, 
	(
	param0
	);
	ld.param.f64 	%fd181, [retval0];
	} // callseq 2
	setp.lt.s32 	%p36, %r20, 0;
	neg.f64 	%fd183, %fd181;
	selp.f64 	%fd184, %fd183, %fd181, %p34;
	selp.f64 	%fd185, %fd184, %fd181, %p36;
	setp.eq.f64 	%p37, %fd21, 0d0000000000000000;
	selp.b32 	%r97, %r20, 0, %p34;
	or.b32  	%r98, %r97, 2146435072;
	selp.b32 	%r99, %r98, %r97, %p33;
	mov.b32 	%r100, 0;
	mov.b64 	%fd186, {%r100, %r99};
	selp.f64 	%fd336, %fd186, %fd185, %p37;
	add.f64 	%fd187, %fd21, 0d4000000000000000;
	{
	.reg .b32 %temp; 
	mov.b64 	{%temp, %r101}, %fd187;
	}
	and.b32  	%r102, %r101, 2146435072;
	setp.ne.s32 	%p38, %r102, 2146435072;
	@%p38 bra 	$L__BB0_25;
	setp.nan.f64 	%p39, %fd21, %fd21;
	@%p39 bra 	$L__BB0_24;
	setp.neu.f64 	%p40, %fd22, 0d7FF0000000000000;
	@%p40 bra 	$L__BB0_25;
	selp.b32 	%r103, %r7, %r6, %p1;
	selp.b32 	%r104, %r103, %r6, %p36;
	mov.b32 	%r105, 0;
	mov.b64 	%fd336, {%r105, %r104};
	bra.uni 	$L__BB0_25;
$L__BB0_24:
	mov.f64 	%fd188, 0d4000000000000000;
	add.rn.f64 	%fd336, %fd21, %fd188;
$L__BB0_25:
	setp.eq.f64 	%p42, %fd21, 0d3FF0000000000000;
	selp.f64 	%fd189, 0d3FF0000000000000, %fd336, %p42;
	add.f64 	%fd335, %fd335, %fd189;
$L__BB0_26:
	add.s32 	%r21, %r19, 1;
	setp.ge.s32 	%p43, %r21, %r69;
	@%p43 bra 	$L__BB0_33;
	setp.lt.s32 	%p44, %r4, 0;
	setp.eq.s32 	%p45, %r5, 1062207488;
	ld.global.f64 	%fd29, [%rd3+16];
	{
	.reg .b32 %temp; 
	mov.b64 	{%temp, %r22}, %fd29;
	}
	abs.f64 	%fd30, %fd29;
	{ // callseq 3, 0
	.param .b64 param0;
	st.param.f64 	[param0], %fd30;
	.param .b64 retval0;
	call.uni (retval0), 
	__internal_accurate_pow, 
	(
	param0
	);
	ld.param.f64 	%fd190, [retval0];
	} // callseq 3
	setp.lt.s32 	%p47, %r22, 0;
	neg.f64 	%fd192, %fd190;
	selp.f64 	%fd193, %fd192, %fd190, %p45;
	selp.f64 	%fd194, %fd193, %fd190, %p47;
	setp.eq.f64 	%p48, %fd29, 0d0000000000000000;
	selp.b32 	%r106, %r22, 0, %p45;
	or.b32  	%r107, %r106, 2146435072;
	selp.b32 	%r108, %r107, %r106, %p44;
	mov.b32 	%r109, 0;
	mov.b64 	%fd195, {%r109, %r108};
	selp.f64 	%fd338, %fd195, %fd194, %p48;
	add.f64 	%fd196, %fd29, 0d4000000000000000;
	{
	.reg .b32 %temp; 
	mov.b64 	{%temp, %r110}, %fd196;
	}
	and.b32  	%r111, %r110, 2146435072;
	setp.ne.s32 	%p49, %r111, 2146435072;
	@%p49 bra 	$L__BB0_32;
	setp.nan.f64 	%p50, %fd29, %fd29;
	@%p50 bra 	$L__BB0_31;
	setp.neu.f64 	%p51, %fd30, 0d7FF0000000000000;
	@%p51 bra 	$L__BB0_32;
	selp.b32 	%r112, %r7, %r6, %p1;
	selp.b32 	%r113, %r112, %r6, %p47;
	mov.b32 	%r114, 0;
	mov.b64 	%fd338, {%r114, %r113};
	bra.uni 	$L__BB0_32;
$L__BB0_31:
	mov.f64 	%fd197, 0d4000000000000000;
	add.rn.f64 	%fd338, %fd29, %fd197;
$L__BB0_32:
	setp.eq.f64 	%p53, %fd29, 0d3FF0000000000000;
	selp.f64 	%fd198, 0d3FF0000000000000, %fd338, %p53;
	add.f64 	%fd335, %fd335, %fd198;
$L__BB0_33:
	add.s32 	%r23, %r21, 1;
	setp.ge.s32 	%p54, %r23, %r69;
	@%p54 bra 	$L__BB0_40;
	setp.lt.s32 	%p55, %r4, 0;
	setp.eq.s32 	%p56, %r5, 1062207488;
	ld.global.f64 	%fd37, [%rd3+24];
	{
	.reg .b32 %temp; 
	mov.b64 	{%temp, %r24}, %fd37;
	}
	abs.f64 	%fd38, %fd37;
	{ // callseq 4, 0
	.param .b64 param0;
	st.param.f64 	[param0], %fd38;
	.param .b64 retval0;
	call.uni (retval0), 
	__internal_accurate_pow, 
	(
	param0
	);
	ld.param.f64 	%fd199, [retval0];
	} // callseq 4
	setp.lt.s32 	%p58, %r24, 0;
	neg.f64 	%fd201, %fd199;
	selp.f64 	%fd202, %fd201, %fd199, %p56;
	selp.f64 	%fd203, %fd202, %fd199, %p58;
	setp.eq.f64 	%p59, %fd37, 0d0000000000000000;
	selp.b32 	%r115, %r24, 0, %p56;
	or.b32  	%r116, %r115, 2146435072;
	selp.b32 	%r117, %r116, %r115, %p55;
	mov.b32 	%r118, 0;
	mov.b64 	%fd204, {%r118, %r117};
	selp.f64 	%fd340, %fd204, %fd203, %p59;
	add.f64 	%fd205, %fd37, 0d4000000000000000;
	{
	.reg .b32 %temp; 
	mov.b64 	{%temp, %r119}, %fd205;
	}
	and.b32  	%r120, %r119, 2146435072;
	setp.ne.s32 	%p60, %r120, 2146435072;
	@%p60 bra 	$L__BB0_39;
	setp.nan.f64 	%p61, %fd37, %fd37;
	@%p61 bra 	$L__BB0_38;
	setp.neu.f64 	%p62, %fd38, 0d7FF0000000000000;
	@%p62 bra 	$L__BB0_39;
	setp.lt.s32 	%p63, %r24, 0;
	selp.b32 	%r121, %r7, %r6, %p1;
	selp.b32 	%r122, %r121, %r6, %p63;
	mov.b32 	%r123, 0;
	mov.b64 	%fd340, {%r123, %r122};
	bra.uni 	$L__BB0_39;
$L__BB0_38:
	mov.f64 	%fd206, 0d4000000000000000;
	add.rn.f64 	%fd340, %fd37, %fd206;
$L__BB0_39:
	setp.eq.f64 	%p64, %fd37, 0d3FF0000000000000;
	selp.f64 	%fd207, 0d3FF0000000000000, %fd340, %p64;
	add.f64 	%fd335, %fd335, %fd207;
$L__BB0_40:
	add.s32 	%r204, %r23, 1;
	setp.lt.s32 	%p65, %r204, %r3;
	@%p65 bra 	$L__BB0_12;
$L__BB0_41:
	cvta.to.global.u64 	%rd29, %rd21;
	mul.wide.u32 	%rd30, %r1, 8;
	add.s64 	%rd4, %rd29, %rd30;
	ld.global.u64 	%rd60, [%rd4];
$L__BB0_42:
	mov.b64 	%fd208, %rd60;
	add.f64 	%fd209, %fd335, %fd208;
	mov.b64 	%rd31, %fd209;
	atom.relaxed.global.cas.b64 	%rd7, [%rd4], %rd60, %rd31;
	setp.ne.s64 	%p66, %rd60, %rd7;
	mov.u64 	%rd60, %rd7;
	@%p66 bra 	$L__BB0_42;
	setp.lt.s32 	%p67, %r70, 0;
	mov.f64 	%fd350, 0d0000000000000000;
	@%p67 bra 	$L__BB0_84;
	mov.f64 	%fd213, 0d4000000000000000;
	{
	.reg .b32 %temp; 
	mov.b64 	{%temp, %r26}, %fd213;
	}
	and.b32  	%r27, %r26, 2146435072;
	setp.eq.s32 	%p68, %r27, 1062207488;
	setp.lt.s32 	%p69, %r26, 0;
	selp.b32 	%r28, 0, 2146435072, %p69;
	and.b32  	%r124, %r26, 2147483647;
	setp.ne.s32 	%p70, %r124, 1071644672;
	and.pred  	%p2, %p68, %p70;
	or.b32  	%r29, %r28, -2147483648;
	add.s32 	%r125, %r213, 1;
	max.s32 	%r30, %r3, %r125;
	sub.s32 	%r126, %r30, %r213;
	and.b32  	%r31, %r126, 3;
	setp.eq.s32 	%p71, %r31, 0;
	mov.f64 	%fd350, 0d0000000000000000;
	mov.u32 	%r208, %r213;
	@%p71 bra 	$L__BB0_54;
	neg.s32 	%r206, %r31;
	mov.f64 	%fd350, 0d0000000000000000;
	mov.u32 	%r208, %r213;
$L__BB0_46:
	.pragma "nounroll";
	setp.ge.s32 	%p72, %r208, %r69;
	@%p72 bra 	$L__BB0_53;
	setp.lt.s32 	%p73, %r26, 0;
	setp.eq.s32 	%p74, %r27, 1062207488;
	mul.wide.s32 	%rd32, %r208, 8;
	add.s64 	%rd33, %rd1, %rd32;
	ld.global.f64 	%fd47, [%rd33];
	{
	.reg .b32 %temp; 
	mov.b64 	{%temp, %r35}, %fd47;
	}
	abs.f64 	%fd48, %fd47;
	{ // callseq 5, 0
	.param .b64 param0;
	st.param.f64 	[param0], %fd48;
	.param .b64 retval0;
	call.uni (retval0), 
	__internal_accurate_pow, 
	(
	param0
	);
	ld.param.f64 	%fd215, [retval0];
	} // callseq 5
	setp.lt.s32 	%p76, %r35, 0;
	neg.f64 	%fd217, %fd215;
	selp.f64 	%fd218, %fd217, %fd215, %p74;
	selp.f64 	%fd219, %fd218, %fd215, %p76;
	setp.eq.f64 	%p77, %fd47, 0d0000000000000000;
	selp.b32 	%r127, %r35, 0, %p74;
	or.b32  	%r128, %r127, 2146435072;
	selp.b32 	%r129, %r128, %r127, %p73;
	mov.b32 	%r130, 0;
	mov.b64 	%fd220, {%r130, %r129};
	selp.f64 	%fd344, %fd220, %fd219, %p77;
	add.f64 	%fd221, %fd47, 0d4000000000000000;
	{
	.reg .b32 %temp; 
	mov.b64 	{%temp, %r131}, %fd221;
	}
	and.b32  	%r132, %r131, 2146435072;
	setp.ne.s32 	%p78, %r132, 2146435072;
	@%p78 bra 	$L__BB0_52;
	setp.nan.f64 	%p79, %fd47, %fd47;
	@%p79 bra 	$L__BB0_51;
	setp.neu.f64 	%p80, %fd48, 0d7FF0000000000000;
	@%p80 bra 	$L__BB0_52;
	setp.lt.s32 	%p81, %r35, 0;
	selp.b32 	%r133, %r29, %r28, %p2;
	selp.b32 	%r134, %r133, %r28, %p81;
	mov.b32 	%r135, 0;
	mov.b64 	%fd344, {%r135, %r134};
	bra.uni 	$L__BB0_52;
$L__BB0_51:
	mov.f64 	%fd222, 0d4000000000000000;
	add.rn.f64 	%fd344, %fd47, %fd222;
$L__BB0_52:
	setp.eq.f64 	%p82, %fd47, 0d3FF0000000000000;
	selp.f64 	%fd223, 0d3FF0000000000000, %fd344, %p82;
	add.f64 	%fd350, %fd350, %fd223;
$L__BB0_53:
	add.s32 	%r208, %r208, 1;
	add.s32 	%r206, %r206, 1;
	setp.ne.s32 	%p83, %r206, 0;
	@%p83 bra 	$L__BB0_46;
$L__BB0_54:
	sub.s32 	%r136, %r213, %r30;
	setp.gt.u32 	%p84, %r136, -4;
	@%p84 bra 	$L__BB0_84;
$L__BB0_55:
	setp.ge.s32 	%p85, %r208, %r69;
	mul.wide.s32 	%rd34, %r208, 8;
	add.s64 	%rd8, %rd1, %rd34;
	@%p85 bra 	$L__BB0_62;
	setp.lt.s32 	%p86, %r26, 0;
	setp.eq.s32 	%p87, %r27, 1062207488;
	ld.global.f64 	%fd58, [%rd8];
	{
	.reg .b32 %temp; 
	mov.b64 	{%temp, %r40}, %fd58;
	}
	abs.f64 	%fd59, %fd58;
	{ // callseq 6, 0
	.param .b64 param0;
	st.param.f64 	[param0], %fd59;
	.param .b64 retval0;
	call.uni (retval0), 
	__internal_accurate_pow, 
	(
	param0
	);
	ld.param.f64 	%fd224, [retval0];
	} // callseq 6
	setp.lt.s32 	%p89, %r40, 0;
	neg.f64 	%fd226, %fd224;
	selp.f64 	%fd227, %fd226, %fd224, %p87;
	selp.f64 	%fd228, %fd227, %fd224, %p89;
	setp.eq.f64 	%p90, %fd58, 0d0000000000000000;
	selp.b32 	%r137, %r40, 0, %p87;
	or.b32  	%r138, %r137, 2146435072;
	selp.b32 	%r139, %r138, %r137, %p86;
	mov.b32 	%r140, 0;
	mov.b64 	%fd229, {%r140, %r139};
	selp.f64 	%fd349, %fd229, %fd228, %p90;
	add.f64 	%fd230, %fd58, 0d4000000000000000;
	{
	.reg .b32 %temp; 
	mov.b64 	{%temp, %r141}, %fd230;
	}
	and.b32  	%r142, %r141, 2146435072;
	setp.ne.s32 	%p91, %r142, 2146435072;
	@%p91 bra 	$L__BB0_61;
	setp.num.f64 	%p92, %fd58, %fd58;
	@%p92 bra 	$L__BB0_59;
	mov.f64 	%fd231, 0d4000000000000000;
	add.rn.f64 	%fd349, %fd58, %fd231;
	bra.uni 	$L__BB0_61;
$L__BB0_59:
	setp.neu.f64 	%p93, %fd59, 0d7FF0000000000000;
	@%p93 bra 	$L__BB0_61;
	setp.lt.s32 	%p94, %r40, 0;
	selp.b32 	%r143, %r29, %r28, %p2;
	selp.b32 	%r144, %r143, %r28, %p94;
	mov.b32 	%r145, 0;
	mov.b64 	%fd349, {%r145, %r144};
$L__BB0_61:
	setp.eq.f64 	%p95, %fd58, 0d3FF0000000000000;
	selp.f64 	%fd232, 0d3FF0000000000000, %fd349, %p95;
	add.f64 	%fd350, %fd350, %fd232;
$L__BB0_62:
	add.s32 	%r41, %r208, 1;
	setp.ge.s32 	%p96, %r41, %r69;
	@%p96 bra 	$L__BB0_69;
	setp.lt.s32 	%p97, %r26, 0;
	setp.eq.s32 	%p98, %r27, 1062207488;
	ld.global.f64 	%fd66, [%rd8+8];
	{
	.reg .b32 %temp; 
	mov.b64 	{%temp, %r42}, %fd66;
	}
	abs.f64 	%fd67, %fd66;
	{ // callseq 7, 0
	.param .b64 param0;
	st.param.f64 	[param0], %fd67;
	.param .b64 retval0;
	call.uni (retval0), 
	__internal_accurate_pow, 
	(
	param0
	);
	ld.param.f64 	%fd233, [retval0];
	} // callseq 7
	setp.lt.s32 	%p100, %r42, 0;
	neg.f64 	%fd235, %fd233;
	selp.f64 	%fd236, %fd235, %fd233, %p98;
	selp.f64 	%fd237, %fd236, %fd233, %p100;
	setp.eq.f64 	%p101, %fd66, 0d0000000000000000;
	selp.b32 	%r146, %r42, 0, %p98;
	or.b32  	%r147, %r146, 2146435072;
	selp.b32 	%r148, %r147, %r146, %p97;
	mov.b32 	%r149, 0;
	mov.b64 	%fd238, {%r149, %r148};
	selp.f64 	%fd351, %fd238, %fd237, %p101;
	add.f64 	%fd239, %fd66, 0d4000000000000000;
	{
	.reg .b32 %temp; 
	mov.b64 	{%temp, %r150}, %fd239;
	}
	and.b32  	%r151, %r150, 2146435072;
	setp.ne.s32 	%p102, %r151, 2146435072;
	@%p102 bra 	$L__BB0_68;
	setp.nan.f64 	%p103, %fd66, %fd66;
	@%p103 bra 	$L__BB0_67;
	setp.neu.f64 	%p104, %fd67, 0d7FF0000000000000;
	@%p104 bra 	$L__BB0_68;
	setp.lt.s32 	%p105, %r42, 0;
	selp.b32 	%r152, %r29, %r28, %p2;
	selp.b32 	%r153, %r152, %r28, %p105;
	mov.b32 	%r154, 0;
	mov.b64 	%fd351, {%r154, %r153};
	bra.uni 	$L__BB0_68;
$L__BB0_67:
	mov.f64 	%fd240, 0d4000000000000000;
	add.rn.f64 	%fd351, %fd66, %fd240;
$L__BB0_68:
	setp.eq.f64 	%p106, %fd66, 0d3FF0000000000000;
	selp.f64 	%fd241, 0d3FF0000000000000, %fd351, %p106;
	add.f64 	%fd350, %fd350, %fd241;
$L__BB0_69:
	add.s32 	%r43, %r41, 1;
	setp.ge.s32 	%p107, %r43, %r69;
	@%p107 bra 	$L__BB0_76;
	setp.lt.s32 	%p108, %r26, 0;
	setp.eq.s32 	%p109, %r27, 1062207488;
	ld.global.f64 	%fd74, [%rd8+16];
	{
	.reg .b32 %temp; 
	mov.b64 	{%temp, %r44}, %fd74;
	}
	abs.f64 	%fd75, %fd74;
	{ // callseq 8, 0
	.param .b64 param0;
	st.param.f64 	[param0], %fd75;
	.param .b64 retval0;
	call.uni (retval0), 
	__internal_accurate_pow, 
	(
	param0
	);
	ld.param.f64 	%fd242, [retval0];
	} // callseq 8
	setp.lt.s32 	%p111, %r44, 0;
	neg.f64 	%fd244, %fd242;
	selp.f64 	%fd245, %fd244, %fd242, %p109;
	selp.f64 	%fd246, %fd245, %fd242, %p111;
	setp.eq.f64 	%p112, %fd74, 0d0000000000000000;
	selp.b32 	%r155, %r44, 0, %p109;
	or.b32  	%r156, %r155, 2146435072;
	selp.b32 	%r157, %r156, %r155, %p108;
	mov.b32 	%r158, 0;
	mov.b64 	%fd247, {%r158, %r157};
	selp.f64 	%fd353, %fd247, %fd246, %p112;
	add.f64 	%fd248, %fd74, 0d4000000000000000;
	{
	.reg .b32 %temp; 
	mov.b64 	{%temp, %r159}, %fd248;
	}
	and.b32  	%r160, %r159, 2146435072;
	setp.ne.s32 	%p113, %r160, 2146435072;
	@%p113 bra 	$L__BB0_75;
	setp.nan.f64 	%p114, %fd74, %fd74;
	@%p114 bra 	$L__BB0_74;
	setp.neu.f64 	%p115, %fd75, 0d7FF0000000000000;
	@%p115 bra 	$L__BB0_75;
	setp.lt.s32 	%p116, %r44, 0;
	selp.b32 	%r161, %r29, %r28, %p2;
	selp.b32 	%r162, %r161, %r28, %p116;
	mov.b32 	%r163, 0;
	mov.b64 	%fd353, {%r163, %r162};
	bra.uni 	$L__BB0_75;
$L__BB0_74:
	mov.f64 	%fd249, 0d4000000000000000;
	add.rn.f64 	%fd353, %fd74, %fd249;
$L__BB0_75:
	setp.eq.f64 	%p117, %fd74, 0d3FF0000000000000;
	selp.f64 	%fd250, 0d3FF0000000000000, %fd353, %p117;
	add.f64 	%fd350, %fd350, %fd250;
$L__BB0_76:
	add.s32 	%r45, %r43, 1;
	setp.ge.s32 	%p118, %r45, %r69;
	@%p118 bra 	$L__BB0_83;
	setp.lt.s32 	%p119, %r26, 0;
	setp.eq.s32 	%p120, %r27, 1062207488;
	ld.global.f64 	%fd82, [%rd8+24];
	{
	.reg .b32 %temp; 
	mov.b64 	{%temp, %r46}, %fd82;
	}
	abs.f64 	%fd83, %fd82;
	{ // callseq 9, 0
	.param .b64 param0;
	st.param.f64 	[param0], %fd83;
	.param .b64 retval0;
	call.uni (retval0), 
	__internal_accurate_pow, 
	(
	param0
	);
	ld.param.f64 	%fd251, [retval0];
	} // callseq 9
	setp.lt.s32 	%p122, %r46, 0;
	neg.f64 	%fd253, %fd251;
	selp.f64 	%fd254, %fd253, %fd251, %p120;
	selp.f64 	%fd255, %fd254, %fd251, %p122;
	setp.eq.f64 	%p123, %fd82, 0d0000000000000000;
	selp.b32 	%r164, %r46, 0, %p120;
	or.b32  	%r165, %r164, 2146435072;
	selp.b32 	%r166, %r165, %r164, %p119;
	mov.b32 	%r167, 0;
	mov.b64 	%fd256, {%r167, %r166};
	selp.f64 	%fd355, %fd256, %fd255, %p123;
	add.f64 	%fd257, %fd82, 0d4000000000000000;
	{
	.reg .b32 %temp; 
	mov.b64 	{%temp, %r168}, %fd257;
	}
	and.b32  	%r169, %r168, 2146435072;
	setp.ne.s32 	%p124, %r169, 2146435072;
	@%p124 bra 	$L__BB0_82;
	setp.nan.f64 	%p125, %fd82, %fd82;
	@%p125 bra 	$L__BB0_81;
	setp.neu.f64 	%p126, %fd83, 0d7FF0000000000000;
	@%p126 bra 	$L__BB0_82;
	setp.lt.s32 	%p127, %r46, 0;
	selp.b32 	%r170, %r29, %r28, %p2;
	selp.b32 	%r171, %r170, %r28, %p127;
	mov.b32 	%r172, 0;
	mov.b64 	%fd355, {%r172, %r171};
	bra.uni 	$L__BB0_82;
$L__BB0_81:
	mov.f64 	%fd258, 0d4000000000000000;
	add.rn.f64 	%fd355, %fd82, %fd258;
$L__BB0_82:
	setp.eq.f64 	%p128, %fd82, 0d3FF0000000000000;
	selp.f64 	%fd259, 0d3FF0000000000000, %fd355, %p128;
	add.f64 	%fd350, %fd350, %fd259;
$L__BB0_83:
	add.s32 	%r208, %r45, 1;
	setp.lt.s32 	%p129, %r208, %r3;
	@%p129 bra 	$L__BB0_55;
$L__BB0_84:
	ld.param.u64 	%rd58, [_Z10find_anglePKdS0_iiiPdS1_S1__param_6];
	cvta.to.global.u64 	%rd35, %rd58;
	add.s64 	%rd9, %rd35, %rd30;
	ld.global.u64 	%rd61, [%rd9];
$L__BB0_85:
	mov.b64 	%fd260, %rd61;
	add.f64 	%fd261, %fd350, %fd260;
	mov.b64 	%rd37, %fd261;
	atom.relaxed.global.cas.b64 	%rd12, [%rd9], %rd61, %rd37;
	setp.ne.s64 	%p130, %rd61, %rd12;
	mov.u64 	%rd61, %rd12;
	@%p130 bra 	$L__BB0_85;
	setp.lt.s32 	%p131, %r70, 0;
	mov.f64 	%fd378, 0d0000000000000000;
	@%p131 bra 	$L__BB0_158;
	add.s32 	%r173, %r213, 1;
	max.s32 	%r174, %r3, %r173;
	sub.s32 	%r48, %r174, %r213;
	and.b32  	%r49, %r48, 15;
	sub.s32 	%r175, %r213, %r174;
	setp.gt.u32 	%p132, %r175, -16;
	mov.f64 	%fd378, 0d0000000000000000;
	@%p132 bra 	$L__BB0_123;
	add.s32 	%r211, %r213, 7;
	and.b32  	%r176, %r48, -16;
	neg.s32 	%r210, %r176;
	mov.f64 	%fd378, 0d0000000000000000;
$L__BB0_89:
	.pragma "nounroll";
	add.s32 	%r177, %r211, -7;
	setp.ge.s32 	%p133, %r177, %r69;
	mul.wide.s32 	%rd38, %r177, 8;
	add.s64 	%rd13, %rd2, %rd38;
	add.s64 	%rd14, %rd1, %rd38;
	@%p133 bra 	$L__BB0_91;
	ld.global.f64 	%fd266, [%rd13];
	ld.global.f64 	%fd267, [%rd14];
	fma.rn.f64 	%fd378, %fd266, %fd267, %fd378;
$L__BB0_91:
	add.s32 	%r178, %r211, -6;
	setp.ge.s32 	%p134, %r178, %r69;
	@%p134 bra 	$L__BB0_93;
	ld.global.f64 	%fd268, [%rd13+8];
	ld.global.f64 	%fd269, [%rd14+8];
	fma.rn.f64 	%fd378, %fd268, %fd269, %fd378;
$L__BB0_93:
	add.s32 	%r179, %r211, -5;
	setp.ge.s32 	%p135, %r179, %r69;
	@%p135 bra 	$L__BB0_95;
	ld.global.f64 	%fd270, [%rd13+16];
	ld.global.f64 	%fd271, [%rd14+16];
	fma.rn.f64 	%fd378, %fd270, %fd271, %fd378;
$L__BB0_95:
	add.s32 	%r180, %r211, -4;
	setp.ge.s32 	%p136, %r180, %r69;
	@%p136 bra 	$L__BB0_97;
	ld.global.f64 	%fd272, [%rd13+24];
	ld.global.f64 	%fd273, [%rd14+24];
	fma.rn.f64 	%fd378, %fd272, %fd273, %fd378;
$L__BB0_97:
	add.s32 	%r181, %r211, -3;
	setp.ge.s32 	%p137, %r181, %r69;
	@%p137 bra 	$L__BB0_99;
	ld.global.f64 	%fd274, [%rd13+32];
	ld.global.f64 	%fd275, [%rd14+32];
	fma.rn.f64 	%fd378, %fd274, %fd275, %fd378;
$L__BB0_99:
	add.s32 	%r182, %r211, -2;
	setp.ge.s32 	%p138, %r182, %r69;
	@%p138 bra 	$L__BB0_101;
	ld.global.f64 	%fd276, [%rd13+40];
	ld.global.f64 	%fd277, [%rd14+40];
	fma.rn.f64 	%fd378, %fd276, %fd277, %fd378;
$L__BB0_101:
	add.s32 	%r183, %r211, -1;
	setp.ge.s32 	%p139, %r183, %r69;
	@%p139 bra 	$L__BB0_103;
	ld.global.f64 	%fd278, [%rd13+48];
	ld.global.f64 	%fd279, [%rd14+48];
	fma.rn.f64 	%fd378, %fd278, %fd279, %fd378;
$L__BB0_103:
	setp.ge.s32 	%p140, %r211, %r69;
	@%p140 bra 	$L__BB0_105;
	ld.global.f64 	%fd280, [%rd13+56];
	ld.global.f64 	%fd281, [%rd14+56];
	fma.rn.f64 	%fd378, %fd280, %fd281, %fd378;
$L__BB0_105:
	add.s32 	%r184, %r211, 1;
	setp.ge.s32 	%p141, %r184, %r69;
	@%p141 bra 	$L__BB0_107;
	ld.global.f64 	%fd282, [%rd13+64];
	ld.global.f64 	%fd283, [%rd14+64];
	fma.rn.f64 	%fd378, %fd282, %fd283, %fd378;
$L__BB0_107:
	add.s32 	%r185, %r211, 2;
	setp.ge.s32 	%p142, %r185, %r69;
	@%p142 bra 	$L__BB0_109;
	ld.global.f64 	%fd284, [%rd13+72];
	ld.global.f64 	%fd285, [%rd14+72];
	fma.rn.f64 	%fd378, %fd284, %fd285, %fd378;
$L__BB0_109:
	add.s32 	%r186, %r211, 3;
	setp.ge.s32 	%p143, %r186, %r69;
	@%p143 bra 	$L__BB0_111;
	ld.global.f64 	%fd286, [%rd13+80];
	ld.global.f64 	%fd287, [%rd14+80];
	fma.rn.f64 	%fd378, %fd286, %fd287, %fd378;
$L__BB0_111:
	add.s32 	%r187, %r211, 4;
	setp.ge.s32 	%p144, %r187, %r69;
	@%p144 bra 	$L__BB0_113;
	ld.global.f64 	%fd288, [%rd13+88];
	ld.global.f64 	%fd289, [%rd14+88];
	fma.rn.f64 	%fd378, %fd288, %fd289, %fd378;
$L__BB0_113:
	add.s32 	%r188, %r211, 5;
	setp.ge.s32 	%p145, %r188, %r69;
	@%p145 bra 	$L__BB0_115;
	ld.global.f64 	%fd290, [%rd13+96];
	ld.global.f64 	%fd291, [%rd14+96];
	fma.rn.f64 	%fd378, %fd290, %fd291, %fd378;
$L__BB0_115:
	add.s32 	%r189, %r211, 6;
	setp.ge.s32 	%p146, %r189, %r69;
	@%p146 bra 	$L__BB0_117;
	ld.global.f64 	%fd292, [%rd13+104];
	ld.global.f64 	%fd293, [%rd14+104];
	fma.rn.f64 	%fd378, %fd292, %fd293, %fd378;
$L__BB0_117:
	add.s32 	%r190, %r211, 7;
	setp.ge.s32 	%p147, %r190, %r69;
	@%p147 bra 	$L__BB0_119;
	ld.global.f64 	%fd294, [%rd13+112];
	ld.global.f64 	%fd295, [%rd14+112];
	fma.rn.f64 	%fd378, %fd294, %fd295, %fd378;
$L__BB0_119:
	add.s32 	%r191, %r211, 8;
	setp.ge.s32 	%p148, %r191, %r69;
	@%p148 bra 	$L__BB0_121;
	ld.global.f64 	%fd296, [%rd13+120];
	ld.global.f64 	%fd297, [%rd14+120];
	fma.rn.f64 	%fd378, %fd296, %fd297, %fd378;
$L__BB0_121:
	add.s32 	%r211, %r211, 16;
	add.s32 	%r210, %r210, 16;
	setp.ne.s32 	%p149, %r210, 0;
	@%p149 bra 	$L__BB0_89;
	add.s32 	%r213, %r211, -7;
$L__BB0_123:
	setp.eq.s32 	%p150, %r49, 0;
	@%p150 bra 	$L__BB0_158;
	and.b32  	%r58, %r48, 7;
	setp.lt.u32 	%p151, %r49, 8;
	@%p151 bra 	$L__BB0_142;
	setp.ge.s32 	%p152, %r213, %r69;
	mul.wide.s32 	%rd39, %r213, 8;
	add.s64 	%rd15, %rd2, %rd39;
	add.s64 	%rd16, %rd1, %rd39;
	@%p152 bra 	$L__BB0_127;
	ld.global.f64 	%fd299, [%rd15];
	ld.global.f64 	%fd300, [%rd16];
	fma.rn.f64 	%fd378, %fd299, %fd300, %fd378;
$L__BB0_127:
	add.s32 	%r192, %r213, 1;
	setp.ge.s32 	%p153, %r192, %r69;
	@%p153 bra 	$L__BB0_129;
	ld.global.f64 	%fd301, [%rd15+8];
	ld.global.f64 	%fd302, [%rd16+8];
	fma.rn.f64 	%fd378, %fd301, %fd302, %fd378;
$L__BB0_129:
	add.s32 	%r193, %r213, 2;
	setp.ge.s32 	%p154, %r193, %r69;
	@%p154 bra 	$L__BB0_131;
	ld.global.f64 	%fd303, [%rd15+16];
	ld.global.f64 	%fd304, [%rd16+16];
	fma.rn.f64 	%fd378, %fd303, %fd304, %fd378;
$L__BB0_131:
	add.s32 	%r194, %r213, 3;
	setp.ge.s32 	%p155, %r194, %r69;
	@%p155 bra 	$L__BB0_133;
	ld.global.f64 	%fd305, [%rd15+24];
	ld.global.f64 	%fd306, [%rd16+24];
	fma.rn.f64 	%fd378, %fd305, %fd306, %fd378;
$L__BB0_133:
	add.s32 	%r195, %r213, 4;
	setp.ge.s32 	%p156, %r195, %r69;
	@%p156 bra 	$L__BB0_135;
	ld.global.f64 	%fd307, [%rd15+32];
	ld.global.f64 	%fd308, [%rd16+32];
	fma.rn.f64 	%fd378, %fd307, %fd308, %fd378;
$L__BB0_135:
	add.s32 	%r196, %r213, 5;
	setp.ge.s32 	%p157, %r196, %r69;
	@%p157 bra 	$L__BB0_137;
	ld.global.f64 	%fd309, [%rd15+40];
	ld.global.f64 	%fd310, [%rd16+40];
	fma.rn.f64 	%fd378, %fd309, %fd310, %fd378;
$L__BB0_137:
	add.s32 	%r197, %r213, 6;
	setp.ge.s32 	%p158, %r197, %r69;
	@%p158 bra 	$L__BB0_139;
	ld.global.f64 	%fd311, [%rd15+48];
	ld.global.f64 	%fd312, [%rd16+48];
	fma.rn.f64 	%fd378, %fd311, %fd312, %fd378;
$L__BB0_139:
	add.s32 	%r198, %r213, 7;
	setp.ge.s32 	%p159, %r198, %r69;
	@%p159 bra 	$L__BB0_141;
	ld.global.f64 	%fd313, [%rd15+56];
	ld.global.f64 	%fd314, [%rd16+56];
	fma.rn.f64 	%fd378, %fd313, %fd314, %fd378;
$L__BB0_141:
	add.s32 	%r213, %r213, 8;
$L__BB0_142:
	setp.eq.s32 	%p160, %r58, 0;
	@%p160 bra 	$L__BB0_158;
	and.b32  	%r61, %r48, 3;
	setp.lt.u32 	%p161, %r58, 4;
	@%p161 bra 	$L__BB0_153;
	setp.ge.s32 	%p162, %r213, %r69;
	@%p162 bra 	$L__BB0_146;
	mul.wide.s32 	%rd40, %r213, 8;
	add.s64 	%rd41, %rd2, %rd40;
	ld.global.f64 	%fd316, [%rd41];
	add.s64 	%rd42, %rd1, %rd40;
	ld.global.f64 	%fd317, [%rd42];
	fma.rn.f64 	%fd378, %fd316, %fd317, %fd378;
$L__BB0_146:
	add.s32 	%r199, %r213, 1;
	setp.ge.s32 	%p163, %r199, %r69;
	@%p163 bra 	$L__BB0_148;
	mul.wide.s32 	%rd43, %r213, 8;
	add.s64 	%rd44, %rd2, %rd43;
	ld.global.f64 	%fd318, [%rd44+8];
	add.s64 	%rd45, %rd1, %rd43;
	ld.global.f64 	%fd319, [%rd45+8];
	fma.rn.f64 	%fd378, %fd318, %fd319, %fd378;
$L__BB0_148:
	add.s32 	%r200, %r213, 2;
	setp.ge.s32 	%p164, %r200, %r69;
	@%p164 bra 	$L__BB0_150;
	mul.wide.s32 	%rd46, %r213, 8;
	add.s64 	%rd47, %rd2, %rd46;
	ld.global.f64 	%fd320, [%rd47+16];
	add.s64 	%rd48, %rd1, %rd46;
	ld.global.f64 	%fd321, [%rd48+16];
	fma.rn.f64 	%fd378, %fd320, %fd321, %fd378;
$L__BB0_150:
	add.s32 	%r201, %r213, 3;
	setp.ge.s32 	%p165, %r201, %r69;
	@%p165 bra 	$L__BB0_152;
	mul.wide.s32 	%rd49, %r213, 8;
	add.s64 	%rd50, %rd2, %rd49;
	ld.global.f64 	%fd322, [%rd50+24];
	add.s64 	%rd51, %rd1, %rd49;
	ld.global.f64 	%fd323, [%rd51+24];
	fma.rn.f64 	%fd378, %fd322, %fd323, %fd378;
$L__BB0_152:
	add.s32 	%r213, %r213, 4;
$L__BB0_153:
	setp.eq.s32 	%p166, %r61, 0;
	@%p166 bra 	$L__BB0_158;
	neg.s32 	%r215, %r61;
$L__BB0_155:
	.pragma "nounroll";
	setp.ge.s32 	%p167, %r213, %r69;
	@%p167 bra 	$L__BB0_157;
	mul.wide.s32 	%rd52, %r213, 8;
	add.s64 	%rd53, %rd2, %rd52;
	ld.global.f64 	%fd324, [%rd53];
	add.s64 	%rd54, %rd1, %rd52;
	ld.global.f64 	%fd325, [%rd54];
	fma.rn.f64 	%fd378, %fd324, %fd325, %fd378;
$L__BB0_157:
	add.s32 	%r213, %r213, 1;
	add.s32 	%r215, %r215, 1;
	setp.ne.s32 	%p168, %r215, 0;
	@%p168 bra 	$L__BB0_155;
$L__BB0_158:
	ld.param.u64 	%rd59, [_Z10find_anglePKdS0_iiiPdS1_S1__param_7];
	cvta.to.global.u64 	%rd55, %rd59;
	add.s64 	%rd17, %rd55, %rd30;
	ld.global.u64 	%rd62, [%rd17];
$L__BB0_159:
	mov.b64 	%fd326, %rd62;
	add.f64 	%fd327, %fd378, %fd326;
	mov.b64 	%rd57, %fd327;
	atom.relaxed.global.cas.b64 	%rd20, [%rd17], %rd62, %rd57;
	setp.ne.s64 	%p169, %rd62, %rd20;
	mov.u64 	%rd62, %rd20;
	@%p169 bra 	$L__BB0_159;
	bar.sync 	0;
	ret;

}
.func  (.param .b64 func_retval0) __internal_accurate_pow(
	.param .b64 __internal_accurate_pow_param_0
)
{
	.reg .pred 	%p<8>;
	.reg .b32 	%r<49>;
	.reg .b32 	%f<3>;
	.reg .b64 	%fd<109>;

	ld.param.f64 	%fd10, [__internal_accurate_pow_param_0];
	{
	.reg .b32 %temp; 
	mov.b64 	{%temp, %r46}, %fd10;
	}
	{
	.reg .b32 %temp; 
	mov.b64 	{%r45, %temp}, %fd10;
	}
	shr.u32 	%r47, %r46, 20;
	setp.gt.u32 	%p1, %r46, 1048575;
	@%p1 bra 	$L__BB1_2;
	mul.f64 	%fd11, %fd10, 0d4350000000000000;
	{
	.reg .b32 %temp; 
	mov.b64 	{%temp, %r46}, %fd11;
	}
	{
	.reg .b32 %temp; 
	mov.b64 	{%r45, %temp}, %fd11;
	}
	shr.u32 	%r16, %r46, 20;
	add.s32 	%r47, %r16, -54;
$L__BB1_2:
	add.s32 	%r48, %r47, -1023;
	and.b32  	%r17, %r46, -2146435073;
	or.b32  	%r18, %r17, 1072693248;
	mov.b64 	%fd107, {%r45, %r18};
	setp.lt.u32 	%p2, %r18, 1073127583;
	@%p2 bra 	$L__BB1_4;
	{
	.reg .b32 %temp; 
	mov.b64 	{%r19, %temp}, %fd107;
	}
	{
	.reg .b32 %temp; 
	mov.b64 	{%temp, %r20}, %fd107;
	}
	add.s32 	%r21, %r20, -1048576;
	mov.b64 	%fd107, {%r19, %r21};
	add.s32 	%r48, %r47, -1022;
$L__BB1_4:
	add.f64 	%fd12, %fd107, 0dBFF0000000000000;
	add.f64 	%fd13, %fd107, 0d3FF0000000000000;
	rcp.approx.ftz.f64 	%fd14, %fd13;
	neg.f64 	%fd15, %fd13;
	fma.rn.f64 	%fd16, %fd15, %fd14, 0d3FF0000000000000;
	fma.rn.f64 	%fd17, %fd16, %fd16, %fd16;
	fma.rn.f64 	%fd18, %fd17, %fd14, %fd14;
	mul.f64 	%fd19, %fd12, %fd18;
	fma.rn.f64 	%fd20, %fd12, %fd18, %fd19;
	mul.f64 	%fd21, %fd20, %fd20;
	fma.rn.f64 	%fd22, %fd21, 0d3EB0F5FF7D2CAFE2, 0d3ED0F5D241AD3B5A;
	fma.rn.f64 	%fd23, %fd22, %fd21, 0d3EF3B20A75488A3F;
	fma.rn.f64 	%fd24, %fd23, %fd21, 0d3F1745CDE4FAECD5;
	fma.rn.f64 	%fd25, %fd24, %fd21, 0d3F3C71C7258A578B;
	fma.rn.f64 	%fd26, %fd25, %fd21, 0d3F6249249242B910;
	fma.rn.f64 	%fd27, %fd26, %fd21, 0d3F89999999999DFB;
	sub.f64 	%fd28, %fd12, %fd20;
	add.f64 	%fd29, %fd28, %fd28;
	neg.f64 	%fd30, %fd20;
	fma.rn.f64 	%fd31, %fd30, %fd12, %fd29;
	mul.f64 	%fd32, %fd18, %fd31;
	fma.rn.f64 	%fd33, %fd21, %fd27, 0d3FB5555555555555;
	mov.f64 	%fd34, 0d3FB5555555555555;
	sub.f64 	%fd35, %fd34, %fd33;
	fma.rn.f64 	%fd36, %fd21, %fd27, %fd35;
	add.f64 	%fd37, %fd36, 0dBC46A4CB00B9E7B0;
	add.f64 	%fd38, %fd33, %fd37;
	sub.f64 	%fd39, %fd33, %fd38;
	add.f64 	%fd40, %fd37, %fd39;
	mul.rn.f64 	%fd41, %fd20, %fd20;
	neg.f64 	%fd42, %fd41;
	fma.rn.f64 	%fd43, %fd20, %fd20, %fd42;
	{
	.reg .b32 %temp; 
	mov.b64 	{%r22, %temp}, %fd32;
	}
	{
	.reg .b32 %temp; 
	mov.b64 	{%temp, %r23}, %fd32;
	}
	add.s32 	%r24, %r23, 1048576;
	mov.b64 	%fd44, {%r22, %r24};
	fma.rn.f64 	%fd45, %fd20, %fd44, %fd43;
	mul.rn.f64 	%fd46, %fd41, %fd20;
	neg.f64 	%fd47, %fd46;
	fma.rn.f64 	%fd48, %fd41, %fd20, %fd47;
	fma.rn.f64 	%fd49, %fd41, %fd32, %fd48;
	fma.rn.f64 	%fd50, %fd45, %fd20, %fd49;
	mul.rn.f64 	%fd51, %fd38, %fd46;
	neg.f64 	%fd52, %fd51;
	fma.rn.f64 	%fd53, %fd38, %fd46, %fd52;
	fma.rn.f64 	%fd54, %fd38, %fd50, %fd53;
	fma.rn.f64 	%fd55, %fd40, %fd46, %fd54;
	add.f64 	%fd56, %fd51, %fd55;
	sub.f64 	%fd57, %fd51, %fd56;
	add.f64 	%fd58, %fd55, %fd57;
	add.f64 	%fd59, %fd20, %fd56;
	sub.f64 	%fd60, %fd20, %fd59;
	add.f64 	%fd61, %fd56, %fd60;
	add.f64 	%fd62, %fd58, %fd61;
	add.f64 	%fd63, %fd32, %fd62;
	add.f64 	%fd64, %fd59, %fd63;
	sub.f64 	%fd65, %fd59, %fd64;
	add.f64 	%fd66, %fd63, %fd65;
	xor.b32  	%r25, %r48, -2147483648;
	mov.b32 	%r26, 1127219200;
	mov.b64 	%fd67, {%r25, %r26};
	mov.b32 	%r27, -2147483648;
	mov.b64 	%fd68, {%r27, %r26};
	sub.f64 	%fd69, %fd67, %fd68;
	fma.rn.f64 	%fd70, %fd69, 0d3FE62E42FEFA39EF, %fd64;
	fma.rn.f64 	%fd71, %fd69, 0dBFE62E42FEFA39EF, %fd70;
	sub.f64 	%fd72, %fd71, %fd64;
	sub.f64 	%fd73, %fd66, %fd72;
	fma.rn.f64 	%fd74, %fd69, 0d3C7ABC9E3B39803F, %fd73;
	add.f64 	%fd75, %fd70, %fd74;
	sub.f64 	%fd76, %fd70, %fd75;
	add.f64 	%fd77, %fd74, %fd76;
	mov.f64 	%fd78, 0d4000000000000000;
	{
	.reg .b32 %temp; 
	mov.b64 	{%temp, %r28}, %fd78;
	}
	{
	.reg .b32 %temp; 
	mov.b64 	{%r29, %temp}, %fd78;
	}
	shl.b32 	%r30, %r28, 1;
	setp.gt.u32 	%p3, %r30, -33554433;
	and.b32  	%r31, %r28, -15728641;
	selp.b32 	%r32, %r31, %r28, %p3;
	mov.b64 	%fd79, {%r29, %r32};
	mul.rn.f64 	%fd80, %fd75, %fd79;
	neg.f64 	%fd81, %fd80;
	fma.rn.f64 	%fd82, %fd75, %fd79, %fd81;
	fma.rn.f64 	%fd83, %fd77, %fd79, %fd82;
	add.f64 	%fd4, %fd80, %fd83;
	sub.f64 	%fd84, %fd80, %fd4;
	add.f64 	%fd5, %fd83, %fd84;
	fma.rn.f64 	%fd85, %fd4, 0d3FF71547652B82FE, 0d4338000000000000;
	{
	.reg .b32 %temp; 
	mov.b64 	{%r13, %temp}, %fd85;
	}
	mov.f64 	%fd86, 0dC338000000000000;
	add.rn.f64 	%fd87, %fd85, %fd86;
	fma.rn.f64 	%fd88, %fd87, 0dBFE62E42FEFA39EF, %fd4;
	fma.rn.f64 	%fd89, %fd87, 0dBC7ABC9E3B39803F, %fd88;
	fma.rn.f64 	%fd90, %fd89, 0d3E5ADE1569CE2BDF, 0d3E928AF3FCA213EA;
	fma.rn.f64 	%fd91, %fd90, %fd89, 0d3EC71DEE62401315;
	fma.rn.f64 	%fd92, %fd91, %fd89, 0d3EFA01997C89EB71;
	fma.rn.f64 	%fd93, %fd92, %fd89, 0d3F2A01A014761F65;
	fma.rn.f64 	%fd94, %fd93, %fd89, 0d3F56C16C1852B7AF;
	fma.rn.f64 	%fd95, %fd94, %fd89, 0d3F81111111122322;
	fma.rn.f64 	%fd96, %fd95, %fd89, 0d3FA55555555502A1;
	fma.rn.f64 	%fd97, %fd96, %fd89, 0d3FC5555555555511;
	fma.rn.f64 	%fd98, %fd97, %fd89, 0d3FE000000000000B;
	fma.rn.f64 	%fd99, %fd98, %fd89, 0d3FF0000000000000;
	fma.rn.f64 	%fd100, %fd99, %fd89, 0d3FF0000000000000;
	{
	.reg .b32 %temp; 
	mov.b64 	{%r14, %temp}, %fd100;
	}
	{
	.reg .b32 %temp; 
	mov.b64 	{%temp, %r15}, %fd100;
	}
	shl.b32 	%r33, %r13, 20;
	add.s32 	%r34, %r33, %r15;
	mov.b64 	%fd108, {%r14, %r34};
	{
	.reg .b32 %temp; 
	mov.b64 	{%temp, %r35}, %fd4;
	}
	mov.b32 	%f2, %r35;
	abs.f32 	%f1, %f2;
	setp.lt.f32 	%p4, %f1, 0f4086232B;
	@%p4 bra 	$L__BB1_7;
	setp.lt.f64 	%p5, %fd4, 0d0000000000000000;
	add.f64 	%fd101, %fd4, 0d7FF0000000000000;
	selp.f64 	%fd108, 0d0000000000000000, %fd101, %p5;
	setp.geu.f32 	%p6, %f1, 0f40874800;
	@%p6 bra 	$L__BB1_7;
	shr.u32 	%r36, %r13, 31;
	add.s32 	%r37, %r13, %r36;
	shr.s32 	%r38, %r37, 1;
	shl.b32 	%r39, %r38, 20;
	add.s32 	%r40, %r15, %r39;
	mov.b64 	%fd102, {%r14, %r40};
	sub.s32 	%r41, %r13, %r38;
	shl.b32 	%r42, %r41, 20;
	add.s32 	%r43, %r42, 1072693248;
	mov.b32 	%r44, 0;
	mov.b64 	%fd103, {%r44, %r43};
	mul.f64 	%fd108, %fd103, %fd102;
$L__BB1_7:
	abs.f64 	%fd104, %fd108;
	setp.eq.f64 	%p7, %fd104, 0d7FF0000000000000;
	fma.rn.f64 	%fd105, %fd108, %fd5, %fd108;
	selp.f64 	%fd106, %fd108, %fd105, %p7;
	st.param.f64 	[func_retval0], %fd106;
	ret;

}


// ===== COMPILED SASS (sm_100) =====

	.target	sm_100

	.elftype	@"ET_EXEC"


//--------------------- .note.nv.tkinfo           --------------------------
	.section	.note.nv.tkinfo,"",@"SHT_NOTE"
	.sectionflags	@"SHF_NOTE_NV_TKINFO"
	.tkinfo
        /*0018*/ 	.word	0x00000002
        /*0030*/ 	.string	""
        /*0030*/ 	.string	"ptxas"
        /*0030*/ 	.string	"Cuda compilation tools, release 13.0, V13.0.88"
        /*0030*/ 	.string	"Build cuda_13.0.r13.0/compiler.36424714_0"
        /*0030*/ 	.string	"-arch sm_100 -m 64 "



//--------------------- .note.nv.cuinfo           --------------------------
	.section	.note.nv.cuinfo,"",@"SHT_NOTE"
	.sectionflags	@"SHF_NOTE_NV_CUINFO"
        /*0018*/ 	.short	0x0002
        /*001a*/ 	.short	0x0064
        /*001c*/ 	.short	0x0082
	.zero		2


//--------------------- .nv.info                  --------------------------
	.section	.nv.info,"",@"SHT_CUDA_INFO"
	.align	4


	//----- nvinfo : EIATTR_REGCOUNT
	.align		4
        /*0000*/ 	.byte	0x04, 0x2f
        /*0002*/ 	.short	(.L_1 - .L_0)
	.align		4
.L_0:
        /*0004*/ 	.word	index@(_Z10find_anglePKdS0_iiiPdS1_S1_)
        /*0008*/ 	.word	0x00000022


	//----- nvinfo : EIATTR_FRAME_SIZE
	.align		4
.L_1:
        /*000c*/ 	.byte	0x04, 0x11
        /*000e*/ 	.short	(.L_3 - .L_2)
	.align		4
.L_2:
        /*0010*/ 	.word	index@($_Z10find_anglePKdS0_iiiPdS1_S1_$__internal_accurate_pow)
        /*0014*/ 	.word	0x00000000


	//----- nvinfo : EIATTR_FRAME_SIZE
	.align		4
.L_3:
        /*0018*/ 	.byte	0x04, 0x11
        /*001a*/ 	.short	(.L_5 - .L_4)
	.align		4
.L_4:
        /*001c*/ 	.word	index@(_Z10find_anglePKdS0_iiiPdS1_S1_)
        /*0020*/ 	.word	0x00000000


	//----- nvinfo : EIATTR_MIN_STACK_SIZE
	.align		4
.L_5:
        /*0024*/ 	.byte	0x04, 0x12
        /*0026*/ 	.short	(.L_7 - .L_6)
	.align		4
.L_6:
        /*0028*/ 	.word	index@(_Z10find_anglePKdS0_iiiPdS1_S1_)
        /*002c*/ 	.word	0x00000000
.L_7:


//--------------------- .nv.compat                --------------------------
	.section	.nv.compat,"",@"SHT_CUDA_COMPAT_INFO"
	.align	4
        /*0000*/ 	.byte	0x02, 0x09, 0x00, 0x00, 0x02, 0x02, 0x01, 0x00, 0x02, 0x05, 0x05, 0x00, 0x03, 0x07, 0x01, 0x01
        /*0010*/ 	.byte	0x02, 0x03, 0x00, 0x00, 0x02, 0x06, 0x01, 0x00, 0x04, 0x0b, 0x08, 0x00, 0x01, 0x00, 0x00, 0x00
        /*0020*/ 	.byte	0x00, 0x00, 0x00, 0x00


//--------------------- .nv.info._Z10find_anglePKdS0_iiiPdS1_S1_ --------------------------
	.section	.nv.info._Z10find_anglePKdS0_iiiPdS1_S1_,"",@"SHT_CUDA_INFO"
	.sectionflags	@""
	.align	4


	//----- nvinfo : EIATTR_CUDA_API_VERSION
	.align		4
        /*0000*/ 	.byte	0x04, 0x37
        /*0002*/ 	.short	(.L_9 - .L_8)
.L_8:
        /*0004*/ 	.word	0x00000082


	//----- nvinfo : EIATTR_KPARAM_INFO
	.align		4
.L_9:
        /*0008*/ 	.byte	0x04, 0x17
        /*000a*/ 	.short	(.L_11 - .L_10)
.L_10:
        /*000c*/ 	.word	0x00000000
        /*0010*/ 	.short	0x0007
        /*0012*/ 	.short	0x0030
        /*0014*/ 	.byte	0x00, 0xf5, 0x21, 0x00


	//----- nvinfo : EIATTR_KPARAM_INFO
	.align		4
.L_11:
        /*0018*/ 	.byte	0x04, 0x17
        /*001a*/ 	.short	(.L_13 - .L_12)
.L_12:
        /*001c*/ 	.word	0x00000000
        /*0020*/ 	.short	0x0006
        /*0022*/ 	.short	0x0028
        /*0024*/ 	.byte	0x00, 0xf5, 0x21, 0x00


	//----- nvinfo : EIATTR_KPARAM_INFO
	.align		4
.L_13:
        /*0028*/ 	.byte	0x04, 0x17
        /*002a*/ 	.short	(.L_15 - .L_14)
.L_14:
        /*002c*/ 	.word	0x00000000
        /*0030*/ 	.short	0x0005
        /*0032*/ 	.short	0x0020
        /*0034*/ 	.byte	0x00, 0xf5, 0x21, 0x00


	//----- nvinfo : EIATTR_KPARAM_INFO
	.align		4
.L_15:
        /*0038*/ 	.byte	0x04, 0x17
        /*003a*/ 	.short	(.L_17 - .L_16)
.L_16:
        /*003c*/ 	.word	0x00000000
        /*0040*/ 	.short	0x0004
        /*0042*/ 	.short	0x0018
        /*0044*/ 	.byte	0x00, 0xf0, 0x11, 0x00


	//----- nvinfo : EIATTR_KPARAM_INFO
	.align		4
.L_17:
        /*0048*/ 	.byte	0x04, 0x17
        /*004a*/ 	.short	(.L_19 - .L_18)
.L_18:
        /*004c*/ 	.word	0x00000000
        /*0050*/ 	.short	0x0003
        /*0052*/ 	.short	0x0014
        /*0054*/ 	.byte	0x00, 0xf0, 0x11, 0x00


	//----- nvinfo : EIATTR_KPARAM_INFO
	.align		4
.L_19:
        /*0058*/ 	.byte	0x04, 0x17
        /*005a*/ 	.short	(.L_21 - .L_20)
.L_20:
        /*005c*/ 	.word	0x00000000
        /*0060*/ 	.short	0x0002
        /*0062*/ 	.short	0x0010
        /*0064*/ 	.byte	0x00, 0xf0, 0x11, 0x00


	//----- nvinfo : EIATTR_KPARAM_INFO
	.align		4
.L_21:
        /*0068*/ 	.byte	0x04, 0x17
        /*006a*/ 	.short	(.L_23 - .L_22)
.L_22:
        /*006c*/ 	.word	0x00000000
        /*0070*/ 	.short	0x0001
        /*0072*/ 	.short	0x0008
        /*0074*/ 	.byte	0x00, 0xf5, 0x21, 0x00


	//----- nvinfo : EIATTR_KPARAM_INFO
	.align		4
.L_23:
        /*0078*/ 	.byte	0x04, 0x17
        /*007a*/ 	.short	(.L_25 - .L_24)
.L_24:
        /*007c*/ 	.word	0x00000000
        /*0080*/ 	.short	0x0000
        /*0082*/ 	.short	0x0000
        /*0084*/ 	.byte	0x00, 0xf5, 0x21, 0x00


	//----- nvinfo : EIATTR_SPARSE_MMA_MASK
	.align		4
.L_25:
        /*0088*/ 	.byte	0x03, 0x50
        /*008a*/ 	.short	0x0000


	//----- nvinfo : EIATTR_MAXREG_COUNT
	.align		4
        /*008c*/ 	.byte	0x03, 0x1b
        /*008e*/ 	.short	0x00ff


	//----- nvinfo : EIATTR_NUM_BARRIERS
	.align		4
        /*0090*/ 	.byte	0x02, 0x4c
        /*0092*/ 	.byte	0x01
	.zero		1


	//----- nvinfo : EIATTR_MERCURY_ISA_VERSION
	.align		4
        /*0094*/ 	.byte	0x03, 0x5f
        /*0096*/ 	.short	0x0101


	//----- nvinfo : EIATTR_VRC_CTA_INIT_COUNT
	.align		4
        /*0098*/ 	.byte	0x02, 0x4a
	.zero		1
	.zero		1


	//----- nvinfo : EIATTR_EXIT_INSTR_OFFSETS
	.align		4
        /*009c*/ 	.byte	0x04, 0x1c
        /*009e*/ 	.short	(.L_27 - .L_26)


	//   ....[0]....
.L_26:
        /*00a0*/ 	.word	0x00002910


	//----- nvinfo : EIATTR_CRS_STACK_SIZE
	.align		4
.L_27:
        /*00a4*/ 	.byte	0x04, 0x1e
        /*00a6*/ 	.short	(.L_29 - .L_28)
.L_28:
        /*00a8*/ 	.word	0x00000000


	//----- nvinfo : EIATTR_CBANK_PARAM_SIZE
	.align		4
.L_29:
        /*00ac*/ 	.byte	0x03, 0x19
        /*00ae*/ 	.short	0x0038


	//----- nvinfo : EIATTR_PARAM_CBANK
	.align		4
        /*00b0*/ 	.byte	0x04, 0x0a
        /*00b2*/ 	.short	(.L_31 - .L_30)
	.align		4
.L_30:
        /*00b4*/ 	.word	index@(.nv.constant0._Z10find_anglePKdS0_iiiPdS1_S1_)
        /*00b8*/ 	.short	0x0380
        /*00ba*/ 	.short	0x0038


	//----- nvinfo : EIATTR_SW_WAR
	.align		4
.L_31:
        /*00bc*/ 	.byte	0x04, 0x36
        /*00be*/ 	.short	(.L_33 - .L_32)
.L_32:
        /*00c0*/ 	.word	0x00000008
.L_33:


//--------------------- .nv.callgraph             --------------------------
	.section	.nv.callgraph,"",@"SHT_CUDA_CALLGRAPH"
	.align	4
	.sectionentsize	8
	.align		4
        /*0000*/ 	.word	0x00000000
	.align		4
        /*0004*/ 	.word	0xffffffff
	.align		4
        /*0008*/ 	.word	0x00000000
	.align		4
        /*000c*/ 	.word	0xfffffffe
	.align		4
        /*0010*/ 	.word	0x00000000
	.align		4
        /*0014*/ 	.word	0xfffffffd
	.align		4
        /*0018*/ 	.word	0x00000000
	.align		4
        /*001c*/ 	.word	0xfffffffc


//--------------------- .text._Z10find_anglePKdS0_iiiPdS1_S1_ --------------------------
	.section	.text._Z10find_anglePKdS0_iiiPdS1_S1_,"ax",@progbits
	.align	128
        .global         _Z10find_anglePKdS0_iiiPdS1_S1_
        .type           _Z10find_anglePKdS0_iiiPdS1_S1_,@function
        .size           _Z10find_anglePKdS0_iiiPdS1_S1_,(.L_x_88 - _Z10find_anglePKdS0_iiiPdS1_S1_)
        .other          _Z10find_anglePKdS0_iiiPdS1_S1_,@"STO_CUDA_ENTRY STV_DEFAULT"
_Z10find_anglePKdS0_iiiPdS1_S1_:
.text._Z10find_anglePKdS0_iiiPdS1_S1_:
[----:B------:R-:W-:Y:S01]  /*0000*/  LDC R1, c[0x0][0x37c] ;  /* 0x0000df00ff017b82 */ /* 0x000fe20000000800 */
[----:B------:R-:W0:Y:S01]  /*0010*/  S2R R4, SR_CTAID.X ;  /* 0x0000000000047919 */ /* 0x000e220000002500 */
[----:B------:R-:W1:Y:S01]  /*0020*/  LDCU UR7, c[0x0][0x398] ;  /* 0x00007300ff0777ac */ /* 0x000e620008000800 */
[----:B------:R-:W-:Y:S01]  /*0030*/  CS2R R12, SRZ ;  /* 0x00000000000c7805 */ /* 0x000fe2000001ff00 */
[----:B------:R-:W0:Y:S01]  /*0040*/  S2R R3, SR_TID.X ;  /* 0x0000000000037919 */ /* 0x000e220000002100 */
[----:B------:R-:W0:Y:S01]  /*0050*/  LDCU UR6, c[0x0][0x394] ;  /* 0x00007280ff0677ac */ /* 0x000e220008000800 */
[----:B------:R-:W2:Y:S01]  /*0060*/  LDCU.64 UR4, c[0x0][0x358] ;  /* 0x00006b00ff0477ac */ /* 0x000ea20008000a00 */
[----:B-1----:R-:W-:Y:S01]  /*0070*/  UISETP.GE.AND UP0, UPT, UR7, URZ, UPT ;  /* 0x000000ff0700728c */ /* 0x002fe2000bf06270 */
[----:B0-----:R-:W-:-:S04]  /*0080*/  IMAD R2, R4, UR6, R3 ;  /* 0x0000000604027c24 */ /* 0x001fc8000f8e0203 */
[----:B------:R-:W-:-:S05]  /*0090*/  IMAD R2, R2, UR7, R2 ;  /* 0x0000000702027c24 */ /* 0x000fca000f8e0202 */
[----:B------:R-:W-:Y:S01]  /*00a0*/  IADD3.X R3, PT, PT, R2, UR7, RZ, PT, !PT ;  /* 0x0000000702037c10 */ /* 0x000fe2000bffe4ff */
[----:B--2---:R-:W-:Y:S06]  /*00b0*/  BRA.U !UP0, `(.L_x_0) ;  /* 0x0000000908f87547 */ /* 0x004fec000b800000 */
[----:B------:R-:W-:Y:S01]  /*00c0*/  VIADDMNMX R7, R2, 0x1, R3, !PT ;  /* 0x0000000102077846 */ /* 0x000fe20007800103 */
[----:B------:R-:W0:Y:S01]  /*00d0*/  LDCU UR6, c[0x0][0x390] ;  /* 0x00007200ff0677ac */ /* 0x000e220008000800 */
[----:B------:R-:W-:Y:S01]  /*00e0*/  BSSY.RECONVERGENT B0, `(.L_x_1) ;  /* 0x000002f000007945 */ /* 0x000fe20003800200 */
[----:B------:R-:W-:Y:S02]  /*00f0*/  CS2R R12, SRZ ;  /* 0x00000000000c7805 */ /* 0x000fe4000001ff00 */
[----:B------:R-:W-:-:S05]  /*0100*/  IMAD.IADD R0, R7, 0x1, -R2 ;  /* 0x0000000107007824 */ /* 0x000fca00078e0a02 */
[----:B------:R-:W-:Y:S01]  /*0110*/  LOP3.LUT P0, R30, R0, 0x3, RZ, 0xc0, !PT ;  /* 0x00000003001e7812 */ /* 0x000fe2000780c0ff */
[----:B------:R-:W-:-:S12]  /*0120*/  IMAD.MOV.U32 R0, RZ, RZ, R2 ;  /* 0x000000ffff007224 */ /* 0x000fd800078e0002 */
[----:B0-----:R-:W-:Y:S05]  /*0130*/  @!P0 BRA `(.L_x_2) ;  /* 0x0000000000a48947 */ /* 0x001fea0003800000 */
[----:B------:R-:W0:Y:S01]  /*0140*/  LDC.64 R10, c[0x0][0x380] ;  /* 0x0000e000ff0a7b82 */ /* 0x000e220000000a00 */
[----:B------:R-:W-:Y:S01]  /*0150*/  IMAD.MOV R30, RZ, RZ, -R30 ;  /* 0x000000ffff1e7224 */ /* 0x000fe200078e0a1e */
[----:B------:R-:W-:Y:S01]  /*0160*/  CS2R R12, SRZ ;  /* 0x00000000000c7805 */ /* 0x000fe2000001ff00 */
[----:B------:R-:W-:-:S07]  /*0170*/  IMAD.MOV.U32 R0, RZ, RZ, R2 ;  /* 0x000000ffff007224 */ /* 0x000fce00078e0002 */
.L_x_9:
[----:B------:R-:W-:Y:S01]  /*0180*/  ISETP.GE.AND P1, PT, R0, UR6, PT ;  /* 0x0000000600007c0c */ /* 0x000fe2000bf26270 */
[----:B------:R-:W-:Y:S01]  /*0190*/  VIADD R30, R30, 0x1 ;  /* 0x000000011e1e7836 */ /* 0x000fe20000000000 */
[----:B------:R-:W-:Y:S04]  /*01a0*/  BSSY.RECONVERGENT B1, `(.L_x_3) ;  /* 0x0000020000017945 */ /* 0x000fe80003800200 */
[----:B------:R-:W-:-:S07]  /*01b0*/  ISETP.NE.AND P0, PT, R30, RZ, PT ;  /* 0x000000ff1e00720c */ /* 0x000fce0003f05270 */
[----:B------:R-:W-:Y:S06]  /*01c0*/  @P1 BRA `(.L_x_4) ;  /* 0x0000000000741947 */ /* 0x000fec0003800000 */
[----:B0-----:R-:W-:-:S06]  /*01d0*/  IMAD.WIDE R8, R0, 0x8, R10 ;  /* 0x0000000800087825 */ /* 0x001fcc00078e020a */
[----:B------:R-:W2:Y:S01]  /*01e0*/  LDG.E.64 R8, desc[UR4][R8.64] ;  /* 0x0000000408087981 */ /* 0x000ea2000c1e1b00 */
[----:B------:R-:W-:Y:S01]  /*01f0*/  BSSY.RECONVERGENT B2, `(.L_x_5) ;  /* 0x0000005000027945 */ /* 0x000fe20003800200 */
[----:B------:R-:W-:Y:S01]  /*0200*/  MOV R6, 0x240 ;  /* 0x0000024000067802 */ /* 0x000fe20000000f00 */
[----:B--2---:R-:W-:-:S10]  /*0210*/  DADD R14, -RZ, |R8| ;  /* 0x00000000ff0e7229 */ /* 0x004fd40000000508 */
[----:B------:R-:W-:-:S07]  /*0220*/  IMAD.MOV.U32 R5, RZ, RZ, R15 ;  /* 0x000000ffff057224 */ /* 0x000fce00078e000f */
[----:B------:R-:W-:Y:S05]  /*0230*/  CALL.REL.NOINC `($_Z10find_anglePKdS0_iiiPdS1_S1_$__internal_accurate_pow) ;  /* 0x0000002400b87944 */ /* 0x000fea0003c00000 */
[----:B------:R-:W-:Y:S05]  /*0240*/  BSYNC.RECONVERGENT B2 ;  /* 0x0000000000027941 */ /* 0x000fea0003800200 */
.L_x_5:
[C---:B------:R-:W-:Y:S01]  /*0250*/  DADD R16, R8.reuse, 2 ;  /* 0x4000000008107429 */ /* 0x040fe20000000000 */
[----:B------:R-:W-:Y:S01]  /*0260*/  BSSY.RECONVERGENT B2, `(.L_x_6) ;  /* 0x000000f000027945 */ /* 0x000fe20003800200 */
[----:B------:R-:W-:-:S06]  /*0270*/  DSETP.NEU.AND P1, PT, R8, RZ, PT ;  /* 0x000000ff0800722a */ /* 0x000fcc0003f2d000 */
[----:B------:R-:W-:Y:S02]  /*0280*/  FSEL R14, R14, RZ, P1 ;  /* 0x000000ff0e0e7208 */ /* 0x000fe40000800000 */
[----:B------:R-:W-:Y:S02]  /*0290*/  LOP3.LUT R16, R17, 0x7ff00000, RZ, 0xc0, !PT ;  /* 0x7ff0000011107812 */ /* 0x000fe400078ec0ff */
[----:B------:R-:W-:Y:S02]  /*02a0*/  FSEL R15, R5, RZ, P1 ;  /* 0x000000ff050f7208 */ /* 0x000fe40000800000 */
[----:B------:R-:W-:-:S13]  /*02b0*/  ISETP.NE.AND P2, PT, R16, 0x7ff00000, PT ;  /* 0x7ff000001000780c */ /* 0x000fda0003f45270 */
[----:B------:R-:W-:Y:S05]  /*02c0*/  @P2 BRA `(.L_x_7) ;  /* 0x0000000000202947 */ /* 0x000fea0003800000 */
[----:B------:R-:W-:-:S14]  /*02d0*/  DSETP.NAN.AND P1, PT, R8, R8, PT ;  /* 0x000000080800722a */ /* 0x000fdc0003f28000 */
[----:B------:R-:W-:Y:S05]  /*02e0*/  @P1 BRA `(.L_x_8) ;  /* 0x0000000000141947 */ /* 0x000fea0003800000 */
[----:B------:R-:W-:-:S14]  /*02f0*/  DSETP.NEU.AND P1, PT, |R8|, +INF , PT ;  /* 0x7ff000000800742a */ /* 0x000fdc0003f2d200 */
[----:B------:R-:W-:Y:S05]  /*0300*/  @P1 BRA `(.L_x_7) ;  /* 0x0000000000101947 */ /* 0x000fea0003800000 */
[----:B------:R-:W-:Y:S02]  /*0310*/  IMAD.MOV.U32 R14, RZ, RZ, 0x0 ;  /* 0x00000000ff0e7424 */ /* 0x000fe400078e00ff */
[----:B------:R-:W-:Y:S01]  /*0320*/  IMAD.MOV.U32 R15, RZ, RZ, 0x7ff00000 ;  /* 0x7ff00000ff0f7424 */ /* 0x000fe200078e00ff */
[----:B------:R-:W-:Y:S06]  /*0330*/  BRA `(.L_x_7) ;  /* 0x0000000000047947 */ /* 0x000fec0003800000 */
.L_x_8:
[----:B------:R-:W-:-:S11]  /*0340*/  DADD R14, R8, 2 ;  /* 0x40000000080e7429 */ /* 0x000fd60000000000 */
.L_x_7:
[----:B------:R-:W-:Y:S05]  /*0350*/  BSYNC.RECONVERGENT B2 ;  /* 0x0000000000027941 */ /* 0x000fea0003800200 */
.L_x_6:
[----:B------:R-:W-:-:S06]  /*0360*/  DSETP.NEU.AND P1, PT, R8, 1, PT ;  /* 0x3ff000000800742a */ /* 0x000fcc0003f2d000 */
[----:B------:R-:W-:Y:S02]  /*0370*/  FSEL R8, R14, RZ, P1 ;  /* 0x000000ff0e087208 */ /* 0x000fe40000800000 */
[----:B------:R-:W-:-:S06]  /*0380*/  FSEL R9, R15, 1.875, P1 ;  /* 0x3ff000000f097808 */ /* 0x000fcc0000800000 */
[----:B------:R-:W-:-:S11]  /*0390*/  DADD R12, R12, R8 ;  /* 0x000000000c0c7229 */ /* 0x000fd60000000008 */
.L_x_4:
[----:B------:R-:W-:Y:S05]  /*03a0*/  BSYNC.RECONVERGENT B1 ;  /* 0x0000000000017941 */ /* 0x000fea0003800200 */
.L_x_3:
[----:B------:R-:W-:Y:S01]  /*03b0*/  VIADD R0, R0, 0x1 ;  /* 0x0000000100007836 */ /* 0x000fe20000000000 */
[----:B------:R-:W-:Y:S06]  /*03c0*/  @P0 BRA `(.L_x_9) ;  /* 0xfffffffc006c0947 */ /* 0x000fec000383ffff */
.L_x_2:
[----:B------:R-:W-:Y:S05]  /*03d0*/  BSYNC.RECONVERGENT B0 ;  /* 0x0000000000007941 */ /* 0x000fea0003800200 */
.L_x_1:
[----:B------:R-:W1:Y:S01]  /*03e0*/  LDC.64 R8, c[0x0][0x380] ;  /* 0x0000e000ff087b82 */ /* 0x000e620000000a00 */
[----:B------:R-:W-:Y:S01]  /*03f0*/  IMAD.IADD R7, R2, 0x1, -R7 ;  /* 0x0000000102077824 */ /* 0x000fe200078e0a07 */
[----:B------:R-:W2:Y:S01]  /*0400*/  LDCU UR6, c[0x0][0x390] ;  /* 0x00007200ff0677ac */ /* 0x000ea20008000800 */
[----:B------:R-:W-:Y:S03]  /*0410*/  BSSY.RECONVERGENT B0, `(.L_x_0) ;  /* 0x0000088000007945 */ /* 0x000fe60003800200 */
[----:B------:R-:W-:-:S13]  /*0420*/  ISETP.GT.U32.AND P0, PT, R7, -0x4, PT ;  /* 0xfffffffc0700780c */ /* 0x000fda0003f04070 */
[----:B------:R-:W-:Y:S05]  /*0430*/  @P0 BRA `(.L_x_10) ;  /* 0x0000000800140947 */ /* 0x000fea0003800000 */
.L_x_34:
[C---:B--2---:R-:W-:Y:S01]  /*0440*/  ISETP.GE.AND P0, PT, R0.reuse, UR6, PT ;  /* 0x0000000600007c0c */ /* 0x044fe2000bf06270 */
[----:B------:R-:W-:Y:S01]  /*0450*/  BSSY.RECONVERGENT B1, `(.L_x_11) ;  /* 0x000001d000017945 */ /* 0x000fe20003800200 */
[----:B-1----:R-:W-:-:S11]  /*0460*/  IMAD.WIDE R30, R0, 0x8, R8 ;  /* 0x00000008001e7825 */ /* 0x002fd600078e0208 */
[----:B------:R-:W-:Y:S05]  /*0470*/  @P0 BRA `(.L_x_12) ;  /* 0x0000000000680947 */ /* 0x000fea0003800000 */
[----:B0-----:R-:W2:Y:S01]  /*0480*/  LDG.E.64 R10, desc[UR4][R30.64] ;  /* 0x000000041e0a7981 */ /* 0x001ea2000c1e1b00 */
[----:B------:R-:W-:Y:S01]  /*0490*/  BSSY.RECONVERGENT B2, `(.L_x_13) ;  /* 0x0000005000027945 */ /* 0x000fe20003800200 */
[----:B------:R-:W-:Y:S01]  /*04a0*/  MOV R6, 0x4e0 ;  /* 0x000004e000067802 */ /* 0x000fe20000000f00 */
[----:B--2---:R-:W-:-:S10]  /*04b0*/  DADD R14, -RZ, |R10| ;  /* 0x00000000ff0e7229 */ /* 0x004fd4000000050a */
[----:B------:R-:W-:-:S07]  /*04c0*/  IMAD.MOV.U32 R5, RZ, RZ, R15 ;  /* 0x000000ffff057224 */ /* 0x000fce00078e000f */
[----:B------:R-:W-:Y:S05]  /*04d0*/  CALL.REL.NOINC `($_Z10find_anglePKdS0_iiiPdS1_S1_$__internal_accurate_pow) ;  /* 0x0000002400107944 */ /* 0x000fea0003c00000 */
[----:B------:R-:W-:Y:S05]  /*04e0*/  BSYNC.RECONVERGENT B2 ;  /* 0x0000000000027941 */ /* 0x000fea0003800200 */
.L_x_13:
[C---:B------:R-:W-:Y:S01]  /*04f0*/  DADD R6, R10.reuse, 2 ;  /* 0x400000000a067429 */ /* 0x040fe20000000000 */
[----:B------:R-:W-:Y:S01]  /*0500*/  BSSY.RECONVERGENT B2, `(.L_x_14) ;  /* 0x000000e000027945 */ /* 0x000fe20003800200 */
[C---:B------:R-:W-:Y:S02]  /*0510*/  DSETP.NEU.AND P0, PT, R10.reuse, RZ, PT ;  /* 0x000000ff0a00722a */ /* 0x040fe40003f0d000 */
[----:B------:R-:W-:-:S04]  /*0520*/  DSETP.NEU.AND P2, PT, R10, 1, PT ;  /* 0x3ff000000a00742a */ /* 0x000fc80003f4d000 */
[----:B------:R-:W-:Y:S02]  /*0530*/  FSEL R14, R14, RZ, P0 ;  /* 0x000000ff0e0e7208 */ /* 0x000fe40000000000 */
[----:B------:R-:W-:Y:S02]  /*0540*/  LOP3.LUT R6, R7, 0x7ff00000, RZ, 0xc0, !PT ;  /* 0x7ff0000007067812 */ /* 0x000fe400078ec0ff */
[----:B------:R-:W-:Y:S02]  /*0550*/  FSEL R15, R5, RZ, P0 ;  /* 0x000000ff050f7208 */ /* 0x000fe40000000000 */
[----:B------:R-:W-:-:S13]  /*0560*/  ISETP.NE.AND P1, PT, R6, 0x7ff00000, PT ;  /* 0x7ff000000600780c */ /* 0x000fda0003f25270 */
[----:B------:R-:W-:Y:S05]  /*0570*/  @P1 BRA `(.L_x_15) ;  /* 0x0000000000181947 */ /* 0x000fea0003800000 */
[----:B------:R-:W-:-:S14]  /*0580*/  DSETP.NAN.AND P0, PT, R10, R10, PT ;  /* 0x0000000a0a00722a */ /* 0x000fdc0003f08000 */
[----:B------:R-:W-:Y:S01]  /*0590*/  @P0 DADD R14, R10, 2 ;  /* 0x400000000a0e0429 */ /* 0x000fe20000000000 */
[----:B------:R-:W-:Y:S10]  /*05a0*/  @P0 BRA `(.L_x_15) ;  /* 0x00000000000c0947 */ /* 0x000ff40003800000 */
[----:B------:R-:W-:-:S14]  /*05b0*/  DSETP.NEU.AND P0, PT, |R10|, +INF , PT ;  /* 0x7ff000000a00742a */ /* 0x000fdc0003f0d200 */
[----:B------:R-:W-:Y:S02]  /*05c0*/  @!P0 IMAD.MOV.U32 R14, RZ, RZ, 0x0 ;  /* 0x00000000ff0e8424 */ /* 0x000fe400078e00ff */
[----:B------:R-:W-:-:S07]  /*05d0*/  @!P0 IMAD.MOV.U32 R15, RZ, RZ, 0x7ff00000 ;  /* 0x7ff00000ff0f8424 */ /* 0x000fce00078e00ff */
.L_x_15:
[----:B------:R-:W-:Y:S05]  /*05e0*/  BSYNC.RECONVERGENT B2 ;  /* 0x0000000000027941 */ /* 0x000fea0003800200 */
.L_x_14:
[----:B------:R-:W-:Y:S02]  /*05f0*/  FSEL R6, R14, RZ, P2 ;  /* 0x000000ff0e067208 */ /* 0x000fe40001000000 */
[----:B------:R-:W-:-:S06]  /*0600*/  FSEL R7, R15, 1.875, P2 ;  /* 0x3ff000000f077808 */ /* 0x000fcc0001000000 */
[----:B------:R-:W-:-:S11]  /*0610*/  DADD R12, R12, R6 ;  /* 0x000000000c0c7229 */ /* 0x000fd60000000006 */
.L_x_12:
[----:B------:R-:W-:Y:S05]  /*0620*/  BSYNC.RECONVERGENT B1 ;  /* 0x0000000000017941 */ /* 0x000fea0003800200 */
.L_x_11:
[----:B------:R-:W-:Y:S01]  /*0630*/  VIADD R5, R0, 0x1 ;  /* 0x0000000100057836 */ /* 0x000fe20000000000 */
[----:B------:R-:W-:Y:S04]  /*0640*/  BSSY.RECONVERGENT B1, `(.L_x_16) ;  /* 0x000001f000017945 */ /* 0x000fe80003800200 */
[----:B------:R-:W-:-:S13]  /*0650*/  ISETP.GE.AND P0, PT, R5, UR6, PT ;  /* 0x0000000605007c0c */ /* 0x000fda000bf06270 */
        /* <DEDUP_REMOVED lines=8> */
.L_x_18:
        /* <DEDUP_REMOVED lines=15> */
.L_x_21:
[----:B------:R-:W-:-:S11]  /*07d0*/  DADD R14, R10, 2 ;  /* 0x400000000a0e7429 */ /* 0x000fd60000000000 */
.L_x_20:
[----:B------:R-:W-:Y:S05]  /*07e0*/  BSYNC.RECONVERGENT B2 ;  /* 0x0000000000027941 */ /* 0x000fea0003800200 */
.L_x_19:
[----:B------:R-:W-:-:S06]  /*07f0*/  DSETP.NEU.AND P0, PT, R10, 1, PT ;  /* 0x3ff000000a00742a */ /* 0x000fcc0003f0d000 */
[----:B------:R-:W-:Y:S02]  /*0800*/  FSEL R6, R14, RZ, P0 ;  /* 0x000000ff0e067208 */ /* 0x000fe40000000000 */
[----:B------:R-:W-:-:S06]  /*0810*/  FSEL R7, R15, 1.875, P0 ;  /* 0x3ff000000f077808 */ /* 0x000fcc0000000000 */
[----:B------:R-:W-:-:S11]  /*0820*/  DADD R12, R12, R6 ;  /* 0x000000000c0c7229 */ /* 0x000fd60000000006 */
.L_x_17:
[----:B------:R-:W-:Y:S05]  /*0830*/  BSYNC.RECONVERGENT B1 ;  /* 0x0000000000017941 */ /* 0x000fea0003800200 */
.L_x_16:
        /* <DEDUP_REMOVED lines=11> */
.L_x_24:
        /* <DEDUP_REMOVED lines=15> */
.L_x_27:
[----:B------:R-:W-:-:S11]  /*09e0*/  DADD R14, R10, 2 ;  /* 0x400000000a0e7429 */ /* 0x000fd60000000000 */
.L_x_26:
[----:B------:R-:W-:Y:S05]  /*09f0*/  BSYNC.RECONVERGENT B2 ;  /* 0x0000000000027941 */ /* 0x000fea0003800200 */
.L_x_25:
[----:B------:R-:W-:-:S06]  /*0a00*/  DSETP.NEU.AND P0, PT, R10, 1, PT ;  /* 0x3ff000000a00742a */ /* 0x000fcc0003f0d000 */
[----:B------:R-:W-:Y:S02]  /*0a10*/  FSEL R6, R14, RZ, P0 ;  /* 0x000000ff0e067208 */ /* 0x000fe40000000000 */
[----:B------:R-:W-:-:S06]  /*0a20*/  FSEL R7, R15, 1.875, P0 ;  /* 0x3ff000000f077808 */ /* 0x000fcc0000000000 */
[----:B------:R-:W-:-:S11]  /*0a30*/  DADD R12, R12, R6 ;  /* 0x000000000c0c7229 */ /* 0x000fd60000000006 */
.L_x_23:
[----:B------:R-:W-:Y:S05]  /*0a40*/  BSYNC.RECONVERGENT B1 ;  /* 0x0000000000017941 */ /* 0x000fea0003800200 */
.L_x_22:
[----:B------:R-:W-:Y:S01]  /*0a50*/  VIADD R5, R0, 0x3 ;  /* 0x0000000300057836 */ /* 0x000fe20000000000 */
[----:B------:R-:W-:Y:S04]  /*0a60*/  BSSY.RECONVERGENT B1, `(.L_x_28) ;  /* 0x000001f000017945 */ /* 0x000fe80003800200 */
[----:B------:R-:W-:-:S13]  /*0a70*/  ISETP.GE.AND P0, PT, R5, UR6, PT ;  /* 0x0000000605007c0c */ /* 0x000fda000bf06270 */
[----:B------:R-:W-:Y:S05]  /*0a80*/  @P0 BRA `(.L_x_29) ;  /* 0x0000000000700947 */ /* 0x000fea0003800000 */
[----:B------:R-:W2:Y:S01]  /*0a90*/  LDG.E.64 R30, desc[UR4][R30.64+0x18] ;  /* 0x000018041e1e7981 */ /* 0x000ea2000c1e1b00 */
[----:B------:R-:W-:Y:S01]  /*0aa0*/  BSSY.RECONVERGENT B2, `(.L_x_30) ;  /* 0x0000005000027945 */ /* 0x000fe20003800200 */
[----:B------:R-:W-:Y:S01]  /*0ab0*/  MOV R6, 0xaf0 ;  /* 0x00000af000067802 */ /* 0x000fe20000000f00 */
[----:B--2---:R-:W-:-:S10]  /*0ac0*/  DADD R14, -RZ, |R30| ;  /* 0x00000000ff0e7229 */ /* 0x004fd4000000051e */
[----:B------:R-:W-:-:S07]  /*0ad0*/  IMAD.MOV.U32 R5, RZ, RZ, R15 ;  /* 0x000000ffff057224 */ /* 0x000fce00078e000f */
[----:B0-----:R-:W-:Y:S05]  /*0ae0*/  CALL.REL.NOINC `($_Z10find_anglePKdS0_iiiPdS1_S1_$__internal_accurate_pow) ;  /* 0x0000001c008c7944 */ /* 0x001fea0003c00000 */
[----:B------:R-:W-:Y:S05]  /*0af0*/  BSYNC.RECONVERGENT B2 ;  /* 0x0000000000027941 */ /* 0x000fea0003800200 */
.L_x_30:
        /* <DEDUP_REMOVED lines=15> */
.L_x_33:
[----:B------:R-:W-:-:S11]  /*0bf0*/  DADD R14, R30, 2 ;  /* 0x400000001e0e7429 */ /* 0x000fd60000000000 */
.L_x_32:
[----:B------:R-:W-:Y:S05]  /*0c00*/  BSYNC.RECONVERGENT B2 ;  /* 0x0000000000027941 */ /* 0x000fea0003800200 */
.L_x_31:
[----:B------:R-:W-:-:S06]  /*0c10*/  DSETP.NEU.AND P0, PT, R30, 1, PT ;  /* 0x3ff000001e00742a */ /* 0x000fcc0003f0d000 */
[----:B------:R-:W-:Y:S02]  /*0c20*/  FSEL R6, R14, RZ, P0 ;  /* 0x000000ff0e067208 */ /* 0x000fe40000000000 */
[----:B------:R-:W-:-:S06]  /*0c30*/  FSEL R7, R15, 1.875, P0 ;  /* 0x3ff000000f077808 */ /* 0x000fcc0000000000 */
[----:B------:R-:W-:-:S11]  /*0c40*/  DADD R12, R12, R6 ;  /* 0x000000000c0c7229 */ /* 0x000fd60000000006 */
.L_x_29:
[----:B------:R-:W-:Y:S05]  /*0c50*/  BSYNC.RECONVERGENT B1 ;  /* 0x0000000000017941 */ /* 0x000fea0003800200 */
.L_x_28:
[----:B------:R-:W-:-:S05]  /*0c60*/  VIADD R0, R0, 0x4 ;  /* 0x0000000400007836 */ /* 0x000fca0000000000 */
[----:B------:R-:W-:-:S13]  /*0c70*/  ISETP.GE.AND P0, PT, R0, R3, PT ;  /* 0x000000030000720c */ /* 0x000fda0003f06270 */
[----:B------:R-:W-:Y:S05]  /*0c80*/  @!P0 BRA `(.L_x_34) ;  /* 0xfffffff400ec8947 */ /* 0x000fea000383ffff */
.L_x_10:
[----:B--2---:R-:W-:Y:S05]  /*0c90*/  BSYNC.RECONVERGENT B0 ;  /* 0x0000000000007941 */ /* 0x004fea0003800200 */
.L_x_0:
[----:B------:R-:W2:Y:S01]  /*0ca0*/  LDC.64 R6, c[0x0][0x3a0] ;  /* 0x0000e800ff067b82 */ /* 0x000ea20000000a00 */
[----:B------:R-:W3:Y:S01]  /*0cb0*/  LDCU UR7, c[0x0][0x390] ;  /* 0x00007200ff0777ac */ /* 0x000ee20008000800 */
[----:B------:R-:W4:Y:S01]  /*0cc0*/  LDCU UR12, c[0x0][0x390] ;  /* 0x00007200ff0c77ac */ /* 0x000f220008000800 */
[----:B--2---:R-:W-:-:S05]  /*0cd0*/  IMAD.WIDE.U32 R6, R4, 0x8, R6 ;  /* 0x0000000804067825 */ /* 0x004fca00078e0006 */
[----:B-1----:R1:W5:Y:S01]  /*0ce0*/  LDG.E.64 R8, desc[UR4][R6.64] ;  /* 0x0000000406087981 */ /* 0x002362000c1e1b00 */
[----:B---34-:R-:W-:Y:S01]  /*0cf0*/  BSSY B0, `(.L_x_35) ;  /* 0x0000009000007945 */ /* 0x018fe20003800000 */
.L_x_36:
[----:B0----5:R-:W-:Y:S01]  /*0d00*/  DADD R10, R8, R12 ;  /* 0x00000000080a7229 */ /* 0x021fe2000000000c */
[----:B------:R-:W-:Y:S09]  /*0d10*/  YIELD ;  /* 0x0000000000007946 */ /* 0x000ff20003800000 */
[----:B------:R-:W2:Y:S02]  /*0d20*/  ATOMG.E.CAS.64.STRONG.GPU PT, R10, [R6], R8, R10 ;  /* 0x00000008060a73a9 */ /* 0x000ea400001ee50a */
[----:B--2---:R-:W-:Y:S01]  /*0d30*/  ISETP.NE.U32.AND P0, PT, R8, R10, PT ;  /* 0x0000000a0800720c */ /* 0x004fe20003f05070 */
[----:B------:R-:W-:-:S03]  /*0d40*/  IMAD.MOV.U32 R8, RZ, RZ, R10 ;  /* 0x000000ffff087224 */ /* 0x000fc600078e000a */
[----:B------:R-:W-:Y:S01]  /*0d50*/  ISETP.NE.AND.EX P0, PT, R9, R11, PT, P0 ;  /* 0x0000000b0900720c */ /* 0x000fe20003f05300 */
[----:B------:R-:W-:-:S12]  /*0d60*/  IMAD.MOV.U32 R9, RZ, RZ, R11 ;  /* 0x000000ffff097224 */ /* 0x000fd800078e000b */
[----:B------:R-:W-:Y:S05]  /*0d70*/  @P0 BRA `(.L_x_36) ;  /* 0xfffffffc00e00947 */ /* 0x000fea000383ffff */
[----:B------:R-:W-:Y:S05]  /*0d80*/  BSYNC B0 ;  /* 0x0000000000007941 */ /* 0x000fea0003800000 */
.L_x_35:
[----:B------:R-:W0:Y:S01]  /*0d90*/  LDCU UR6, c[0x0][0x398] ;  /* 0x00007300ff0677ac */ /* 0x000e220008000800 */
[----:B------:R-:W-:Y:S01]  /*0da0*/  CS2R R12, SRZ ;  /* 0x00000000000c7805 */ /* 0x000fe2000001ff00 */
[----:B0-----:R-:W-:-:S09]  /*0db0*/  UISETP.GE.AND UP0, UPT, UR6, URZ, UPT ;  /* 0x000000ff0600728c */ /* 0x001fd2000bf06270 */
[----:B------:R-:W-:Y:S05]  /*0dc0*/  BRA.U !UP0, `(.L_x_37) ;  /* 0x0000000908f07547 */ /* 0x000fea000b800000 */
[----:B-1----:R-:W-:Y:S01]  /*0dd0*/  VIADDMNMX R7, R2, 0x1, R3, !PT ;  /* 0x0000000102077846 */ /* 0x002fe20007800103 */
[----:B------:R-:W-:Y:S01]  /*0de0*/  BSSY.RECONVERGENT B0, `(.L_x_38) ;  /* 0x000002f000007945 */ /* 0x000fe20003800200 */
[----:B------:R-:W-:-:S03]  /*0df0*/  CS2R R12, SRZ ;  /* 0x00000000000c7805 */ /* 0x000fc6000001ff00 */
[----:B------:R-:W-:-:S05]  /*0e00*/  IMAD.IADD R0, R7, 0x1, -R2 ;  /* 0x0000000107007824 */ /* 0x000fca00078e0a02 */
[----:B------:R-:W-:Y:S01]  /*0e10*/  LOP3.LUT P0, R30, R0, 0x3, RZ, 0xc0, !PT ;  /* 0x00000003001e7812 */ /* 0x000fe2000780c0ff */
[----:B------:R-:W-:-:S12]  /*0e20*/  IMAD.MOV.U32 R0, RZ, RZ, R2 ;  /* 0x000000ffff007224 */ /* 0x000fd800078e0002 */
[----:B------:R-:W-:Y:S05]  /*0e30*/  @!P0 BRA `(.L_x_39) ;  /* 0x0000000000a48947 */ /* 0x000fea0003800000 */
[----:B------:R-:W0:Y:S01]  /*0e40*/  LDC.64 R8, c[0x0][0x388] ;  /* 0x0000e200ff087b82 */ /* 0x000e220000000a00 */
[----:B------:R-:W-:Y:S01]  /*0e50*/  IMAD.MOV R30, RZ, RZ, -R30 ;  /* 0x000000ffff1e7224 */ /* 0x000fe200078e0a1e */
[----:B------:R-:W-:Y:S01]  /*0e60*/  CS2R R12, SRZ ;  /* 0x00000000000c7805 */ /* 0x000fe2000001ff00 */
[----:B------:R-:W-:-:S07]  /*0e70*/  IMAD.MOV.U32 R0, RZ, RZ, R2 ;  /* 0x000000ffff007224 */ /* 0x000fce00078e0002 */
.L_x_46:
        /* <DEDUP_REMOVED lines=13> */
.L_x_42:
        /* <DEDUP_REMOVED lines=15> */
.L_x_45:
[----:B------:R-:W-:-:S11]  /*1040*/  DADD R14, R10, 2 ;  /* 0x400000000a0e7429 */ /* 0x000fd60000000000 */
.L_x_44:
[----:B------:R-:W-:Y:S05]  /*1050*/  BSYNC.RECONVERGENT B2 ;  /* 0x0000000000027941 */ /* 0x000fea0003800200 */
.L_x_43:
[----:B------:R-:W-:-:S06]  /*1060*/  DSETP.NEU.AND P1, PT, R10, 1, PT ;  /* 0x3ff000000a00742a */ /* 0x000fcc0003f2d000 */
[----:B------:R-:W-:Y:S02]  /*1070*/  FSEL R10, R14, RZ, P1 ;  /* 0x000000ff0e0a7208 */ /* 0x000fe40000800000 */
[----:B------:R-:W-:-:S06]  /*1080*/  FSEL R11, R15, 1.875, P1 ;  /* 0x3ff000000f0b7808 */ /* 0x000fcc0000800000 */
[----:B------:R-:W-:-:S11]  /*1090*/  DADD R12, R12, R10 ;  /* 0x000000000c0c7229 */ /* 0x000fd6000000000a */
.L_x_41:
[----:B------:R-:W-:Y:S05]  /*10a0*/  BSYNC.RECONVERGENT B1 ;  /* 0x0000000000017941 */ /* 0x000fea0003800200 */
.L_x_40:
[----:B------:R-:W-:Y:S01]  /*10b0*/  VIADD R0, R0, 0x1 ;  /* 0x0000000100007836 */ /* 0x000fe20000000000 */
[----:B------:R-:W-:Y:S06]  /*10c0*/  @P0 BRA `(.L_x_46) ;  /* 0xfffffffc006c0947 */ /* 0x000fec000383ffff */
.L_x_39:
[----:B------:R-:W-:Y:S05]  /*10d0*/  BSYNC.RECONVERGENT B0 ;  /* 0x0000000000007941 */ /* 0x000fea0003800200 */
.L_x_38:
[----:B------:R-:W1:Y:S01]  /*10e0*/  LDC.64 R10, c[0x0][0x388] ;  /* 0x0000e200ff0a7b82 */ /* 0x000e620000000a00 */
[----:B------:R-:W-:Y:S01]  /*10f0*/  IMAD.IADD R7, R2, 0x1, -R7 ;  /* 0x0000000102077824 */ /* 0x000fe200078e0a07 */
[----:B------:R-:W-:Y:S04]  /*1100*/  BSSY.RECONVERGENT B0, `(.L_x_37) ;  /* 0x0000088000007945 */ /* 0x000fe80003800200 */
[----:B------:R-:W-:-:S13]  /*1110*/  ISETP.GT.U32.AND P0, PT, R7, -0x4, PT ;  /* 0xfffffffc0700780c */ /* 0x000fda0003f04070 */
[----:B------:R-:W-:Y:S05]  /*1120*/  @P0 BRA `(.L_x_47) ;  /* 0x0000000800140947 */ /* 0x000fea0003800000 */
.L_x_71:
[C---:B------:R-:W-:Y:S01]  /*1130*/  ISETP.GE.AND P0, PT, R0.reuse, UR12, PT ;  /* 0x0000000c00007c0c */ /* 0x040fe2000bf06270 */
[----:B------:R-:W-:Y:S01]  /*1140*/  BSSY.RECONVERGENT B1, `(.L_x_48) ;  /* 0x000001d000017945 */ /* 0x000fe20003800200 */
[----:B01----:R-:W-:-:S11]  /*1150*/  IMAD.WIDE R8, R0, 0x8, R10 ;  /* 0x0000000800087825 */ /* 0x003fd600078e020a */
[----:B------:R-:W-:Y:S05]  /*1160*/  @P0 BRA `(.L_x_49) ;  /* 0x0000000000680947 */ /* 0x000fea0003800000 */
[----:B------:R-:W2:Y:S01]  /*1170*/  LDG.E.64 R30, desc[UR4][R8.64] ;  /* 0x00000004081e7981 */ /* 0x000ea2000c1e1b00 */
[----:B------:R-:W-:Y:S01]  /*1180*/  BSSY.RECONVERGENT B2, `(.L_x_50) ;  /* 0x0000005000027945 */ /* 0x000fe20003800200 */
[----:B------:R-:W-:Y:S01]  /*1190*/  MOV R6, 0x11d0 ;  /* 0x000011d000067802 */ /* 0x000fe20000000f00 */
[----:B--2---:R-:W-:-:S10]  /*11a0*/  DADD R14, -RZ, |R30| ;  /* 0x00000000ff0e7229 */ /* 0x004fd4000000051e */
[----:B------:R-:W-:-:S07]  /*11b0*/  IMAD.MOV.U32 R5, RZ, RZ, R15 ;  /* 0x000000ffff057224 */ /* 0x000fce00078e000f */
[----:B------:R-:W-:Y:S05]  /*11c0*/  CALL.REL.NOINC `($_Z10find_anglePKdS0_iiiPdS1_S1_$__internal_accurate_pow) ;  /* 0x0000001400d47944 */ /* 0x000fea0003c00000 */
[----:B------:R-:W-:Y:S05]  /*11d0*/  BSYNC.RECONVERGENT B2 ;  /* 0x0000000000027941 */ /* 0x000fea0003800200 */
.L_x_50:
        /* <DEDUP_REMOVED lines=15> */
.L_x_52:
[----:B------:R-:W-:Y:S05]  /*12d0*/  BSYNC.RECONVERGENT B2 ;  /* 0x0000000000027941 */ /* 0x000fea0003800200 */
.L_x_51:
[----:B------:R-:W-:Y:S02]  /*12e0*/  FSEL R6, R14, RZ, P2 ;  /* 0x000000ff0e067208 */ /* 0x000fe40001000000 */
[----:B------:R-:W-:-:S06]  /*12f0*/  FSEL R7, R15, 1.875, P2 ;  /* 0x3ff000000f077808 */ /* 0x000fcc0001000000 */
[----:B------:R-:W-:-:S11]  /*1300*/  DADD R12, R12, R6 ;  /* 0x000000000c0c7229 */ /* 0x000fd60000000006 */
.L_x_49:
[----:B------:R-:W-:Y:S05]  /*1310*/  BSYNC.RECONVERGENT B1 ;  /* 0x0000000000017941 */ /* 0x000fea0003800200 */
.L_x_48:
        /* <DEDUP_REMOVED lines=11> */
.L_x_55:
        /* <DEDUP_REMOVED lines=15> */
.L_x_58:
[----:B------:R-:W-:-:S11]  /*14c0*/  DADD R14, R30, 2 ;  /* 0x400000001e0e7429 */ /* 0x000fd60000000000 */
.L_x_57:
[----:B------:R-:W-:Y:S05]  /*14d0*/  BSYNC.RECONVERGENT B2 ;  /* 0x0000000000027941 */ /* 0x000fea0003800200 */
.L_x_56:
[----:B------:R-:W-:-:S06]  /*14e0*/  DSETP.NEU.AND P0, PT, R30, 1, PT ;  /* 0x3ff000001e00742a */ /* 0x000fcc0003f0d000 */
[----:B------:R-:W-:Y:S02]  /*14f0*/  FSEL R6, R14, RZ, P0 ;  /* 0x000000ff0e067208 */ /* 0x000fe40000000000 */
[----:B------:R-:W-:-:S06]  /*1500*/  FSEL R7, R15, 1.875, P0 ;  /* 0x3ff000000f077808 */ /* 0x000fcc0000000000 */
[----:B------:R-:W-:-:S11]  /*1510*/  DADD R12, R12, R6 ;  /* 0x000000000c0c7229 */ /* 0x000fd60000000006 */
.L_x_54:
[----:B------:R-:W-:Y:S05]  /*1520*/  BSYNC.RECONVERGENT B1 ;  /* 0x0000000000017941 */ /* 0x000fea0003800200 */
.L_x_53:
        /* <DEDUP_REMOVED lines=11> */
.L_x_61:
        /* <DEDUP_REMOVED lines=15> */
.L_x_64:
[----:B------:R-:W-:-:S11]  /*16d0*/  DADD R14, R30, 2 ;  /* 0x400000001e0e7429 */ /* 0x000fd60000000000 */
.L_x_63:
[----:B------:R-:W-:Y:S05]  /*16e0*/  BSYNC.RECONVERGENT B2 ;  /* 0x0000000000027941 */ /* 0x000fea0003800200 */
.L_x_62:
[----:B------:R-:W-:-:S06]  /*16f0*/  DSETP.NEU.AND P0, PT, R30, 1, PT ;  /* 0x3ff000001e00742a */ /* 0x000fcc0003f0d000 */
[----:B------:R-:W-:Y:S02]  /*1700*/  FSEL R6, R14, RZ, P0 ;  /* 0x000000ff0e067208 */ /* 0x000fe40000000000 */
[----:B------:R-:W-:-:S06]  /*1710*/  FSEL R7, R15, 1.875, P0 ;  /* 0x3ff000000f077808 */ /* 0x000fcc0000000000 */
[----:B------:R-:W-:-:S11]  /*1720*/  DADD R12, R12, R6 ;  /* 0x000000000c0c7229 */ /* 0x000fd60000000006 */
.L_x_60:
[----:B------:R-:W-:Y:S05]  /*1730*/  BSYNC.RECONVERGENT B1 ;  /* 0x0000000000017941 */ /* 0x000fea0003800200 */
.L_x_59:
        /* <DEDUP_REMOVED lines=11> */
.L_x_67:
        /* <DEDUP_REMOVED lines=15> */
.L_x_70:
[----:B------:R-:W-:-:S11]  /*18e0*/  DADD R14, R8, 2 ;  /* 0x40000000080e7429 */ /* 0x000fd60000000000 */
.L_x_69:
[----:B------:R-:W-:Y:S05]  /*18f0*/  BSYNC.RECONVERGENT B2 ;  /* 0x0000000000027941 */ /* 0x000fea0003800200 */
.L_x_68:
[----:B------:R-:W-:-:S06]  /*1900*/  DSETP.NEU.AND P0, PT, R8, 1, PT ;  /* 0x3ff000000800742a */ /* 0x000fcc0003f0d000 */
[----:B------:R-:W-:Y:S02]  /*1910*/  FSEL R6, R14, RZ, P0 ;  /* 0x000000ff0e067208 */ /* 0x000fe40000000000 */
[----:B------:R-:W-:-:S06]  /*1920*/  FSEL R7, R15, 1.875, P0 ;  /* 0x3ff000000f077808 */ /* 0x000fcc0000000000 */
[----:B------:R-:W-:-:S11]  /*1930*/  DADD R12, R12, R6 ;  /* 0x000000000c0c7229 */ /* 0x000fd60000000006 */
.L_x_66:
[----:B------:R-:W-:Y:S05]  /*1940*/  BSYNC.RECONVERGENT B1 ;  /* 0x0000000000017941 */ /* 0x000fea0003800200 */
.L_x_65:
[----:B------:R-:W-:-:S05]  /*1950*/  VIADD R0, R0, 0x4 ;  /* 0x0000000400007836 */ /* 0x000fca0000000000 */
[----:B------:R-:W-:-:S13]  /*1960*/  ISETP.GE.AND P0, PT, R0, R3, PT ;  /* 0x000000030000720c */ /* 0x000fda0003f06270 */
[----:B------:R-:W-:Y:S05]  /*1970*/  @!P0 BRA `(.L_x_71) ;  /* 0xfffffff400ec8947 */ /* 0x000fea000383ffff */
.L_x_47:
[----:B------:R-:W-:Y:S05]  /*1980*/  BSYNC.RECONVERGENT B0 ;  /* 0x0000000000007941 */ /* 0x000fea0003800200 */
.L_x_37:
[----:B-1----:R-:W1:Y:S02]  /*1990*/  LDC.64 R6, c[0x0][0x3a8] ;  /* 0x0000ea00ff067b82 */ /* 0x002e640000000a00 */
[----:B-1----:R-:W-:-:S05]  /*19a0*/  IMAD.WIDE.U32 R6, R4, 0x8, R6 ;  /* 0x0000000804067825 */ /* 0x002fca00078e0006 */
[----:B0-----:R0:W5:Y:S01]  /*19b0*/  LDG.E.64 R8, desc[UR4][R6.64] ;  /* 0x0000000406087981 */ /* 0x001162000c1e1b00 */
[----:B------:R-:W-:Y:S01]  /*19c0*/  BSSY B0, `(.L_x_72) ;  /* 0x0000009000007945 */ /* 0x000fe20003800000 */
.L_x_73:
[----:B-----5:R-:W-:Y:S01]  /*19d0*/  DADD R10, R8, R12 ;  /* 0x00000000080a7229 */ /* 0x020fe2000000000c */
        /* <DEDUP_REMOVED lines=8> */
.L_x_72:
[----:B------:R-:W1:Y:S01]  /*1a60*/  LDCU UR6, c[0x0][0x398] ;  /* 0x00007300ff0677ac */ /* 0x000e620008000800 */
[----:B0-----:R-:W-:Y:S01]  /*1a70*/  CS2R R6, SRZ ;  /* 0x0000000000067805 */ /* 0x001fe2000001ff00 */
[----:B-1----:R-:W-:-:S09]  /*1a80*/  UISETP.GE.AND UP0, UPT, UR6, URZ, UPT ;  /* 0x000000ff0600728c */ /* 0x002fd2000bf06270 */
[----:B------:R-:W-:Y:S05]  /*1a90*/  BRA.U !UP0, `(.L_x_74) ;  /* 0x0000000d08687547 */ /* 0x000fea000b800000 */
[----:B------:R-:W-:Y:S01]  /*1aa0*/  VIADDMNMX R3, R2, 0x1, R3, !PT ;  /* 0x0000000102037846 */ /* 0x000fe20007800103 */
[----:B------:R-:W-:Y:S01]  /*1ab0*/  BSSY.RECONVERGENT B0, `(.L_x_75) ;  /* 0x0000066000007945 */ /* 0x000fe20003800200 */
[----:B------:R-:W-:-:S03]  /*1ac0*/  CS2R R6, SRZ ;  /* 0x0000000000067805 */ /* 0x000fc6000001ff00 */
[----:B------:R-:W-:-:S05]  /*1ad0*/  IMAD.IADD R0, R2, 0x1, -R3 ;  /* 0x0000000102007824 */ /* 0x000fca00078e0a03 */
[----:B------:R-:W-:Y:S01]  /*1ae0*/  ISETP.GT.U32.AND P0, PT, R0, -0x10, PT ;  /* 0xfffffff00000780c */ /* 0x000fe20003f04070 */
[----:B------:R-:W-:-:S05]  /*1af0*/  IMAD.IADD R0, R3, 0x1, -R2 ;  /* 0x0000000103007824 */ /* 0x000fca00078e0a02 */
[----:B------:R-:W-:-:S07]  /*1b00*/  LOP3.LUT R11, R0, 0xf, RZ, 0xc0, !PT ;  /* 0x0000000f000b7812 */ /* 0x000fce00078ec0ff */
[----:B------:R-:W-:Y:S05]  /*1b10*/  @P0 BRA `(.L_x_76) ;  /* 0x00000004007c0947 */ /* 0x000fea0003800000 */
[----:B------:R-:W-:Y:S01]  /*1b20*/  LOP3.LUT R10, R0, 0xfffffff0, RZ, 0xc0, !PT ;  /* 0xfffffff0000a7812 */ /* 0x000fe200078ec0ff */
[----:B------:R-:W-:Y:S01]  /*1b30*/  BSSY.RECONVERGENT B1, `(.L_x_77) ;  /* 0x000005c000017945 */ /* 0x000fe20003800200 */
[----:B------:R-:W-:Y:S01]  /*1b40*/  VIADD R5, R2, 0x7 ;  /* 0x0000000702057836 */ /* 0x000fe20000000000 */
[----:B------:R-:W-:Y:S02]  /*1b50*/  CS2R R6, SRZ ;  /* 0x0000000000067805 */ /* 0x000fe4000001ff00 */
[----:B------:R-:W-:-:S07]  /*1b60*/  IMAD.MOV R10, RZ, RZ, -R10 ;  /* 0x000000ffff0a7224 */ /* 0x000fce00078e0a0a */
.L_x_78:
[----:B------:R-:W0:Y:S01]  /*1b70*/  LDCU UR6, c[0x0][0x390] ;  /* 0x00007200ff0677ac */ /* 0x000e220008000800 */
[----:B------:R-:W1:Y:S01]  /*1b80*/  LDC.64 R8, c[0x0][0x380] ;  /* 0x0000e000ff087b82 */ /* 0x000e620000000a00 */
[C---:B------:R-:W-:Y:S02]  /*1b90*/  VIADD R13, R5.reuse, 0xfffffff9 ;  /* 0xfffffff9050d7836 */ /* 0x040fe40000000000 */
[----:B------:R-:W-:-:S05]  /*1ba0*/  VIADD R12, R5, 0xfffffffa ;  /* 0xfffffffa050c7836 */ /* 0x000fca0000000000 */
[----:B------:R-:W2:Y:S01]  /*1bb0*/  LDC.64 R2, c[0x0][0x388] ;  /* 0x0000e200ff027b82 */ /* 0x000ea20000000a00 */
[C---:B0-----:R-:W-:Y:S02]  /*1bc0*/  ISETP.GE.AND P0, PT, R13.reuse, UR6, PT ;  /* 0x000000060d007c0c */ /* 0x041fe4000bf06270 */
[----:B------:R-:W-:Y:S01]  /*1bd0*/  ISETP.GE.AND P2, PT, R12, UR6, PT ;  /* 0x000000060c007c0c */ /* 0x000fe2000bf46270 */
[----:B-1----:R-:W-:-:S10]  /*1be0*/  IMAD.WIDE R8, R13, 0x8, R8 ;  /* 0x000000080d087825 */ /* 0x002fd400078e0208 */
[----:B------:R-:W3:Y:S01]  /*1bf0*/  @!P0 LDG.E.64 R16, desc[UR4][R8.64] ;  /* 0x0000000408108981 */ /* 0x000ee2000c1e1b00 */
[----:B--2---:R-:W-:-:S03]  /*1c00*/  IMAD.WIDE R2, R13, 0x8, R2 ;  /* 0x000000080d027825 */ /* 0x004fc600078e0202 */
[----:B------:R-:W2:Y:S04]  /*1c10*/  @!P2 LDG.E.64 R20, desc[UR4][R8.64+0x8] ;  /* 0x000008040814a981 */ /* 0x000ea8000c1e1b00 */
[----:B------:R-:W3:Y:S04]  /*1c20*/  @!P0 LDG.E.64 R18, desc[UR4][R2.64] ;  /* 0x0000000402128981 */ /* 0x000ee8000c1e1b00 */
[----:B------:R-:W2:Y:S01]  /*1c30*/  @!P2 LDG.E.64 R22, desc[UR4][R2.64+0x8] ;  /* 0x000008040216a981 */ /* 0x000ea2000c1e1b00 */
[----:B------:R-:W-:-:S05]  /*1c40*/  VIADD R12, R5, 0xfffffffb ;  /* 0xfffffffb050c7836 */ /* 0x000fca0000000000 */
[----:B------:R-:W-:Y:S01]  /*1c50*/  ISETP.GE.AND P5, PT, R12, UR6, PT ;  /* 0x000000060c007c0c */ /* 0x000fe2000bfa6270 */
[----:B------:R-:W-:-:S05]  /*1c60*/  VIADD R24, R5, 0xfffffffc ;  /* 0xfffffffc05187836 */ /* 0x000fca0000000000 */
[----:B------:R-:W-:Y:S01]  /*1c70*/  ISETP.GE.AND P1, PT, R24, UR6, PT ;  /* 0x0000000618007c0c */ /* 0x000fe2000bf26270 */
[----:B------:R-:W-:-:S06]  /*1c80*/  VIADD R24, R5, 0xfffffffd ;  /* 0xfffffffd05187836 */ /* 0x000fcc0000000000 */
[----:B------:R-:W4:Y:S04]  /*1c90*/  @!P5 LDG.E.64 R14, desc[UR4][R8.64+0x10] ;  /* 0x00001004080ed981 */ /* 0x000f28000c1e1b00 */
[----:B------:R-:W4:Y:S01]  /*1ca0*/  @!P5 LDG.E.64 R12, desc[UR4][R2.64+0x10] ;  /* 0x00001004020cd981 */ /* 0x000f22000c1e1b00 */
[----:B------:R-:W-:Y:S01]  /*1cb0*/  ISETP.GE.AND P3, PT, R24, UR6, PT ;  /* 0x0000000618007c0c */ /* 0x000fe2000bf66270 */
[----:B------:R-:W-:Y:S01]  /*1cc0*/  VIADD R24, R5, 0xfffffffe ;  /* 0xfffffffe05187836 */ /* 0x000fe20000000000 */
[----:B---3--:R-:W-:Y:S01]  /*1cd0*/  @!P0 DFMA R6, R16, R18, R6 ;  /* 0x000000121006822b */ /* 0x008fe20000000006 */
[----:B------:R-:W3:Y:S04]  /*1ce0*/  @!P1 LDG.E.64 R16, desc[UR4][R8.64+0x18] ;  /* 0x0000180408109981 */ /* 0x000ee8000c1e1b00 */
[----:B------:R-:W3:Y:S03]  /*1cf0*/  @!P1 LDG.E.64 R18, desc[UR4][R2.64+0x18] ;  /* 0x0000180402129981 */ /* 0x000ee6000c1e1b00 */
[----:B--2---:R-:W-:-:S03]  /*1d00*/  @!P2 DFMA R6, R20, R22, R6 ;  /* 0x000000161406a22b */ /* 0x004fc60000000006 */
[----:B------:R-:W2:Y:S04]  /*1d10*/  @!P3 LDG.E.64 R22, desc[UR4][R8.64+0x20] ;  /* 0x000020040816b981 */ /* 0x000ea8000c1e1b00 */
[----:B------:R-:W2:Y:S01]  /*1d20*/  @!P3 LDG.E.64 R20, desc[UR4][R2.64+0x20] ;  /* 0x000020040214b981 */ /* 0x000ea2000c1e1b00 */
[----:B------:R-:W-:Y:S01]  /*1d30*/  ISETP.GE.AND P4, PT, R24, UR6, PT ;  /* 0x0000000618007c0c */ /* 0x000fe2000bf86270 */
[----:B------:R-:W-:-:S05]  /*1d40*/  VIADD R24, R5, 0xffffffff ;  /* 0xffffffff05187836 */ /* 0x000fca0000000000 */
[----:B------:R-:W-:Y:S01]  /*1d50*/  ISETP.GE.AND P2, PT, R24, UR6, PT ;  /* 0x0000000618007c0c */ /* 0x000fe2000bf46270 */
[----:B----4-:R-:W-:-:S06]  /*1d60*/  @!P5 DFMA R6, R14, R12, R6 ;  /* 0x0000000c0e06d22b */ /* 0x010fcc0000000006 */
[----:B------:R-:W4:Y:S04]  /*1d70*/  @!P4 LDG.E.64 R12, desc[UR4][R8.64+0x28] ;  /* 0x00002804080cc981 */ /* 0x000f28000c1e1b00 */
[----:B------:R-:W4:Y:S01]  /*1d80*/  @!P4 LDG.E.64 R14, desc[UR4][R2.64+0x28] ;  /* 0x00002804020ec981 */ /* 0x000f22000c1e1b00 */
[C---:B------:R-:W-:Y:S01]  /*1d90*/  ISETP.GE.AND P0, PT, R5.reuse, UR6, PT ;  /* 0x0000000605007c0c */ /* 0x040fe2000bf06270 */
        /* <DEDUP_REMOVED lines=8> */
[----:B------:R-:W-:Y:S01]  /*1e20*/  VIADD R24, R5, 0x2 ;  /* 0x0000000205187836 */ /* 0x000fe20000000000 */
[----:B----4-:R-:W-:-:S11]  /*1e30*/  @!P4 DFMA R6, R12, R14, R6 ;  /* 0x0000000e0c06c22b */ /* 0x010fd60000000006 */
[----:B------:R-:W4:Y:S01]  /*1e40*/  @!P1 LDG.E.64 R12, desc[UR4][R8.64+0x40] ;  /* 0x00004004080c9981 */ /* 0x000f22000c1e1b00 */
[----:B------:R-:W-:-:S03]  /*1e50*/  ISETP.GE.AND P4, PT, R24, UR6, PT ;  /* 0x0000000618007c0c */ /* 0x000fc6000bf86270 */
[----:B------:R-:W4:Y:S01]  /*1e60*/  @!P1 LDG.E.64 R14, desc[UR4][R2.64+0x40] ;  /* 0x00004004020e9981 */ /* 0x000f22000c1e1b00 */
[----:B------:R-:W-:-:S05]  /*1e70*/  VIADD R24, R5, 0x3 ;  /* 0x0000000305187836 */ /* 0x000fca0000000000 */
[----:B------:R-:W-:Y:S01]  /*1e80*/  ISETP.GE.AND P3, PT, R24, UR6, PT ;  /* 0x0000000618007c0c */ /* 0x000fe2000bf66270 */
[----:B------:R-:W-:Y:S01]  /*1e90*/  VIADD R24, R5, 0x4 ;  /* 0x0000000405187836 */ /* 0x000fe20000000000 */
[----:B---3--:R-:W-:Y:S02]  /*1ea0*/  @!P2 DFMA R6, R16, R18, R6 ;  /* 0x000000121006a22b */ /* 0x008fe40000000006 */
[----:B------:R-:W3:Y:S04]  /*1eb0*/  @!P4 LDG.E.64 R16, desc[UR4][R8.64+0x48] ;  /* 0x000048040810c981 */ /* 0x000ee8000c1e1b00 */
[----:B------:R-:W3:Y:S02]  /*1ec0*/  @!P4 LDG.E.64 R18, desc[UR4][R2.64+0x48] ;  /* 0x000048040212c981 */ /* 0x000ee4000c1e1b00 */
[----:B--2---:R-:W-:-:S03]  /*1ed0*/  @!P0 DFMA R6, R20, R22, R6 ;  /* 0x000000161406822b */ /* 0x004fc60000000006 */
[----:B------:R-:W2:Y:S04]  /*1ee0*/  @!P3 LDG.E.64 R20, desc[UR4][R8.64+0x50] ;  /* 0x000050040814b981 */ /* 0x000ea8000c1e1b00 */
[----:B------:R-:W2:Y:S01]  /*1ef0*/  @!P3 LDG.E.64 R22, desc[UR4][R2.64+0x50] ;  /* 0x000050040216b981 */ /* 0x000ea2000c1e1b00 */
[----:B------:R-:W-:-:S13]  /*1f00*/  ISETP.GE.AND P2, PT, R24, UR6, PT ;  /* 0x0000000618007c0c */ /* 0x000fda000bf46270 */
[----:B------:R-:W5:Y:S04]  /*1f10*/  @!P2 LDG.E.64 R26, desc[UR4][R8.64+0x58] ;  /* 0x00005804081aa981 */ /* 0x000f68000c1e1b00 */
[----:B------:R-:W5:Y:S01]  /*1f20*/  @!P2 LDG.E.64 R24, desc[UR4][R2.64+0x58] ;  /* 0x000058040218a981 */ /* 0x000f62000c1e1b00 */
[----:B----4-:R-:W-:Y:S01]  /*1f30*/  @!P1 DFMA R6, R12, R14, R6 ;  /* 0x0000000e0c06922b */ /* 0x010fe20000000006 */
[----:B------:R-:W-:-:S05]  /*1f40*/  VIADD R12, R5, 0x5 ;  /* 0x00000005050c7836 */ /* 0x000fca0000000000 */
[----:B------:R-:W-:Y:S01]  /*1f50*/  ISETP.GE.AND P1, PT, R12, UR6, PT ;  /* 0x000000060c007c0c */ /* 0x000fe2000bf26270 */
[----:B------:R-:W-:-:S05]  /*1f60*/  VIADD R12, R5, 0x6 ;  /* 0x00000006050c7836 */ /* 0x000fca0000000000 */
[----:B------:R-:W-:-:S07]  /*1f70*/  ISETP.GE.AND P0, PT, R12, UR6, PT ;  /* 0x000000060c007c0c */ /* 0x000fce000bf06270 */
[----:B------:R-:W4:Y:S04]  /*1f80*/  @!P1 LDG.E.64 R14, desc[UR4][R8.64+0x60] ;  /* 0x00006004080e9981 */ /* 0x000f28000c1e1b00 */
[----:B------:R-:W4:Y:S01]  /*1f90*/  @!P1 LDG.E.64 R12, desc[UR4][R2.64+0x60] ;  /* 0x00006004020c9981 */ /* 0x000f22000c1e1b00 */
[----:B---3--:R-:W-:Y:S01]  /*1fa0*/  @!P4 DFMA R6, R16, R18, R6 ;  /* 0x000000121006c22b */ /* 0x008fe20000000006 */
[----:B------:R-:W-:Y:S02]  /*1fb0*/  VIADD R16, R5, 0x7 ;  /* 0x0000000705107836 */ /* 0x000fe40000000000 */
[----:B------:R-:W3:Y:S03]  /*1fc0*/  @!P0 LDG.E.64 R18, desc[UR4][R2.64+0x68] ;  /* 0x0000680402128981 */ /* 0x000ee6000c1e1b00 */
[----:B------:R-:W-:-:S02]  /*1fd0*/  ISETP.GE.AND P4, PT, R16, UR6, PT ;  /* 0x0000000610007c0c */ /* 0x000fc4000bf86270 */
[----:B--2---:R-:W-:Y:S01]  /*1fe0*/  @!P3 DFMA R6, R20, R22, R6 ;  /* 0x000000161406b22b */ /* 0x004fe20000000006 */
[----:B------:R-:W3:Y:S01]  /*1ff0*/  @!P0 LDG.E.64 R16, desc[UR4][R8.64+0x68] ;  /* 0x0000680408108981 */ /* 0x000ee2000c1e1b00 */
[----:B------:R-:W-:-:S05]  /*2000*/  VIADD R20, R5, 0x8 ;  /* 0x0000000805147836 */ /* 0x000fca0000000000 */
[----:B------:R-:W-:-:S04]  /*2010*/  ISETP.GE.AND P3, PT, R20, UR6, PT ;  /* 0x0000000614007c0c */ /* 0x000fc8000bf66270 */
[----:B------:R-:W2:Y:S04]  /*2020*/  @!P4 LDG.E.64 R20, desc[UR4][R8.64+0x70] ;  /* 0x000070040814c981 */ /* 0x000ea8000c1e1b00 */
[----:B------:R-:W2:Y:S01]  /*2030*/  @!P4 LDG.E.64 R22, desc[UR4][R2.64+0x70] ;  /* 0x000070040216c981 */ /* 0x000ea2000c1e1b00 */
[----:B-----5:R-:W-:-:S04]  /*2040*/  @!P2 DFMA R6, R26, R24, R6 ;  /* 0x000000181a06a22b */ /* 0x020fc80000000006 */
[----:B------:R-:W5:Y:S04]  /*2050*/  @!P3 LDG.E.64 R24, desc[UR4][R8.64+0x78] ;  /* 0x000078040818b981 */ /* 0x000f68000c1e1b00 */
[----:B------:R-:W5:Y:S01]  /*2060*/  @!P3 LDG.E.64 R26, desc[UR4][R2.64+0x78] ;  /* 0x00007804021ab981 */ /* 0x000f62000c1e1b00 */
[----:B------:R-:W-:Y:S01]  /*2070*/  VIADD R10, R10, 0x10 ;  /* 0x000000100a0a7836 */ /* 0x000fe20000000000 */
[----:B----4-:R-:W-:Y:S01]  /*2080*/  @!P1 DFMA R6, R14, R12, R6 ;  /* 0x0000000c0e06922b */ /* 0x010fe20000000006 */
[----:B------:R-:W-:-:S07]  /*2090*/  VIADD R5, R5, 0x10 ;  /* 0x0000001005057836 */ /* 0x000fce0000000000 */
[----:B---3--:R-:W-:Y:S01]  /*20a0*/  @!P0 DFMA R6, R16, R18, R6 ;  /* 0x000000121006822b */ /* 0x008fe20000000006 */
[----:B------:R-:W-:-:S07]  /*20b0*/  ISETP.NE.AND P0, PT, R10, RZ, PT ;  /* 0x000000ff0a00720c */ /* 0x000fce0003f05270 */
[----:B--2---:R-:W-:-:S08]  /*20c0*/  @!P4 DFMA R6, R20, R22, R6 ;  /* 0x000000161406c22b */ /* 0x004fd00000000006 */
[----:B-----5:R-:W-:Y:S01]  /*20d0*/  @!P3 DFMA R6, R24, R26, R6 ;  /* 0x0000001a1806b22b */ /* 0x020fe20000000006 */
[----:B------:R-:W-:Y:S10]  /*20e0*/  @P0 BRA `(.L_x_78) ;  /* 0xfffffff800a00947 */ /* 0x000ff4000383ffff */
[----:B------:R-:W-:Y:S05]  /*20f0*/  BSYNC.RECONVERGENT B1 ;  /* 0x0000000000017941 */ /* 0x000fea0003800200 */
.L_x_77:
[----:B------:R-:W-:-:S07]  /*2100*/  VIADD R2, R5, 0xfffffff9 ;  /* 0xfffffff905027836 */ /* 0x000fce0000000000 */
.L_x_76:
[----:B------:R-:W-:Y:S05]  /*2110*/  BSYNC.RECONVERGENT B0 ;  /* 0x0000000000007941 */ /* 0x000fea0003800200 */
.L_x_75:
[----:B------:R-:W-:Y:S01]  /*2120*/  ISETP.NE.AND P0, PT, R11, RZ, PT ;  /* 0x000000ff0b00720c */ /* 0x000fe20003f05270 */
[----:B------:R-:W-:-:S12]  /*2130*/  BSSY.RECONVERGENT B0, `(.L_x_74) ;  /* 0x0000070000007945 */ /* 0x000fd80003800200 */
[----:B------:R-:W-:Y:S05]  /*2140*/  @!P0 BRA `(.L_x_79) ;  /* 0x0000000400b88947 */ /* 0x000fea0003800000 */
[----:B------:R-:W-:Y:S01]  /*2150*/  ISETP.GE.U32.AND P1, PT, R11, 0x8, PT ;  /* 0x000000080b00780c */ /* 0x000fe20003f26070 */
[----:B------:R-:W-:Y:S01]  /*2160*/  BSSY.RECONVERGENT B1, `(.L_x_80) ;  /* 0x0000031000017945 */ /* 0x000fe20003800200 */
[----:B------:R-:W-:-:S04]  /*2170*/  LOP3.LUT R3, R0, 0x7, RZ, 0xc0, !PT ;  /* 0x0000000700037812 */ /* 0x000fc800078ec0ff */
[----:B------:R-:W-:-:S07]  /*2180*/  ISETP.NE.AND P0, PT, R3, RZ, PT ;  /* 0x000000ff0300720c */ /* 0x000fce0003f05270 */
[----:B------:R-:W-:Y:S06]  /*2190*/  @!P1 BRA `(.L_x_81) ;  /* 0x0000000000b49947 */ /* 0x000fec0003800000 */
[----:B------:R-:W0:Y:S01]  /*21a0*/  LDCU UR6, c[0x0][0x390] ;  /* 0x00007200ff0677ac */ /* 0x000e220008000800 */
[----:B------:R-:W1:Y:S01]  /*21b0*/  LDC.64 R8, c[0x0][0x380] ;  /* 0x0000e000ff087b82 */ /* 0x000e620000000a00 */
[----:B------:R-:W-:-:S07]  /*21c0*/  VIADD R5, R2, 0x1 ;  /* 0x0000000102057836 */ /* 0x000fce0000000000 */
[----:B------:R-:W2:Y:S01]  /*21d0*/  LDC.64 R10, c[0x0][0x388] ;  /* 0x0000e200ff0a7b82 */ /* 0x000ea20000000a00 */
[C---:B0-----:R-:W-:Y:S02]  /*21e0*/  ISETP.GE.AND P2, PT, R2.reuse, UR6, PT ;  /* 0x0000000602007c0c */ /* 0x041fe4000bf46270 */
[----:B------:R-:W-:Y:S01]  /*21f0*/  ISETP.GE.AND P5, PT, R5, UR6, PT ;  /* 0x0000000605007c0c */ /* 0x000fe2000bfa6270 */
[C---:B------:R-:W-:Y:S02]  /*2200*/  VIADD R5, R2.reuse, 0x2 ;  /* 0x0000000202057836 */ /* 0x040fe40000000000 */
[----:B-1----:R-:W-:-:S04]  /*2210*/  IMAD.WIDE R8, R2, 0x8, R8 ;  /* 0x0000000802087825 */ /* 0x002fc800078e0208 */
[----:B--2---:R-:W-:-:S04]  /*2220*/  IMAD.WIDE R10, R2, 0x8, R10 ;  /* 0x00000008020a7825 */ /* 0x004fc800078e020a */
[----:B------:R-:W2:Y:S01]  /*2230*/  @!P2 LDG.E.64 R16, desc[UR4][R8.64] ;  /* 0x000000040810a981 */ /* 0x000ea2000c1e1b00 */
[----:B------:R-:W-:-:S03]  /*2240*/  ISETP.GE.AND P4, PT, R5, UR6, PT ;  /* 0x0000000605007c0c */ /* 0x000fc6000bf86270 */
[----:B------:R-:W2:Y:S01]  /*2250*/  @!P2 LDG.E.64 R18, desc[UR4][R10.64] ;  /* 0x000000040a12a981 */ /* 0x000ea2000c1e1b00 */
[----:B------:R-:W-:-:S03]  /*2260*/  VIADD R5, R2, 0x3 ;  /* 0x0000000302057836 */ /* 0x000fc60000000000 */
[----:B------:R-:W3:Y:S04]  /*2270*/  @!P5 LDG.E.64 R24, desc[UR4][R8.64+0x8] ;  /* 0x000008040818d981 */ /* 0x000ee8000c1e1b00 */
[----:B------:R-:W3:Y:S01]  /*2280*/  @!P5 LDG.E.64 R26, desc[UR4][R10.64+0x8] ;  /* 0x000008040a1ad981 */ /* 0x000ee2000c1e1b00 */
[----:B------:R-:W-:-:S03]  /*2290*/  ISETP.GE.AND P1, PT, R5, UR6, PT ;  /* 0x0000000605007c0c */ /* 0x000fc6000bf26270 */
[----:B------:R-:W4:Y:S04]  /*22a0*/  @!P4 LDG.E.64 R20, desc[UR4][R8.64+0x10] ;  /* 0x000010040814c981 */ /* 0x000f28000c1e1b00 */
[----:B------:R-:W4:Y:S06]  /*22b0*/  @!P4 LDG.E.64 R22, desc[UR4][R10.64+0x10] ;  /* 0x000010040a16c981 */ /* 0x000f2c000c1e1b00 */
[----:B------:R-:W5:Y:S04]  /*22c0*/  @!P1 LDG.E.64 R12, desc[UR4][R8.64+0x18] ;  /* 0x00001804080c9981 */ /* 0x000f68000c1e1b00 */
[----:B------:R-:W5:Y:S01]  /*22d0*/  @!P1 LDG.E.64 R14, desc[UR4][R10.64+0x18] ;  /* 0x000018040a0e9981 */ /* 0x000f62000c1e1b00 */
[----:B------:R-:W-:-:S05]  /*22e0*/  VIADD R5, R2, 0x4 ;  /* 0x0000000402057836 */ /* 0x000fca0000000000 */
[----:B------:R-:W-:Y:S01]  /*22f0*/  ISETP.GE.AND P3, PT, R5, UR6, PT ;  /* 0x0000000605007c0c */ /* 0x000fe2000bf66270 */
[----:B------:R-:W-:Y:S01]  /*2300*/  VIADD R5, R2, 0x5 ;  /* 0x0000000502057836 */ /* 0x000fe20000000000 */
[----:B--2---:R-:W-:-:S04]  /*2310*/  @!P2 DFMA R6, R16, R18, R6 ;  /* 0x000000121006a22b */ /* 0x004fc80000000006 */
[----:B------:R-:W-:Y:S01]  /*2320*/  ISETP.GE.AND P2, PT, R5, UR6, PT ;  /* 0x0000000605007c0c */ /* 0x000fe2000bf46270 */
[----:B------:R-:W-:-:S06]  /*2330*/  VIADD R5, R2, 0x6 ;  /* 0x0000000602057836 */ /* 0x000fcc0000000000 */
[----:B------:R-:W2:Y:S04]  /*2340*/  @!P3 LDG.E.64 R16, desc[UR4][R8.64+0x20] ;  /* 0x000020040810b981 */ /* 0x000ea8000c1e1b00 */
[----:B------:R-:W2:Y:S01]  /*2350*/  @!P3 LDG.E.64 R18, desc[UR4][R10.64+0x20] ;  /* 0x000020040a12b981 */ /* 0x000ea2000c1e1b00 */
[----:B---3--:R-:W-:Y:S01]  /*2360*/  @!P5 DFMA R6, R24, R26, R6 ;  /* 0x0000001a1806d22b */ /* 0x008fe20000000006 */
[----:B------:R-:W-:Y:S01]  /*2370*/  ISETP.GE.AND P5, PT, R5, UR6, PT ;  /* 0x0000000605007c0c */ /* 0x000fe2000bfa6270 */
[----:B------:R-:W-:-:S06]  /*2380*/  VIADD R5, R2, 0x7 ;  /* 0x0000000702057836 */ /* 0x000fcc0000000000 */
[----:B----4-:R-:W-:Y:S01]  /*2390*/  @!P4 DFMA R6, R20, R22, R6 ;  /* 0x000000161406c22b */ /* 0x010fe20000000006 */
[----:B------:R-:W3:Y:S01]  /*23a0*/  @!P2 LDG.E.64 R20, desc[UR4][R8.64+0x28] ;  /* 0x000028040814a981 */ /* 0x000ee2000c1e1b00 */
[----:B------:R-:W-:-:S03]  /*23b0*/  ISETP.GE.AND P4, PT, R5, UR6, PT ;  /* 0x0000000605007c0c */ /* 0x000fc6000bf86270 */
[----:B------:R-:W3:Y:S03]  /*23c0*/  @!P2 LDG.E.64 R22, desc[UR4][R10.64+0x28] ;  /* 0x000028040a16a981 */ /* 0x000ee6000c1e1b00 */
[----:B-----5:R-:W-:Y:S01]  /*23d0*/  @!P1 DFMA R6, R12, R14, R6 ;  /* 0x0000000e0c06922b */ /* 0x020fe20000000006 */
[----:B------:R-:W4:Y:S04]  /*23e0*/  @!P5 LDG.E.64 R12, desc[UR4][R8.64+0x30] ;  /* 0x00003004080cd981 */ /* 0x000f28000c1e1b00 */
[----:B------:R-:W4:Y:S04]  /*23f0*/  @!P5 LDG.E.64 R14, desc[UR4][R10.64+0x30] ;  /* 0x000030040a0ed981 */ /* 0x000f28000c1e1b00 */
[----:B------:R-:W5:Y:S04]  /*2400*/  @!P4 LDG.E.64 R24, desc[UR4][R8.64+0x38] ;  /* 0x000038040818c981 */ /* 0x000f68000c1e1b00 */
[----:B------:R-:W5:Y:S01]  /*2410*/  @!P4 LDG.E.64 R26, desc[UR4][R10.64+0x38] ;  /* 0x000038040a1ac981 */ /* 0x000f62000c1e1b00 */
[----:B------:R-:W-:Y:S01]  /*2420*/  VIADD R2, R2, 0x8 ;  /* 0x0000000802027836 */ /* 0x000fe20000000000 */
[----:B--2---:R-:W-:-:S08]  /*2430*/  @!P3 DFMA R6, R16, R18, R6 ;  /* 0x000000121006b22b */ /* 0x004fd00000000006 */
[----:B---3--:R-:W-:-:S08]  /*2440*/  @!P2 DFMA R6, R20, R22, R6 ;  /* 0x000000161406a22b */ /* 0x008fd00000000006 */
[----:B----4-:R-:W-:-:S08]  /*2450*/  @!P5 DFMA R6, R12, R14, R6 ;  /* 0x0000000e0c06d22b */ /* 0x010fd00000000006 */
[----:B-----5:R-:W-:-:S11]  /*2460*/  @!P4 DFMA R6, R24, R26, R6 ;  /* 0x0000001a1806c22b */ /* 0x020fd60000000006 */
.L_x_81:
[----:B------:R-:W-:Y:S05]  /*2470*/  BSYNC.RECONVERGENT B1 ;  /* 0x0000000000017941 */ /* 0x000fea0003800200 */
.L_x_80:
        /* <DEDUP_REMOVED lines=9> */
[----:B------:R-:W2:Y:S08]  /*2510*/  LDC.64 R14, c[0x0][0x388] ;  /* 0x0000e200ff0e7b82 */ /* 0x000eb00000000a00 */
[----:B------:R-:W3:Y:S01]  /*2520*/  LDC.64 R22, c[0x0][0x380] ;  /* 0x0000e000ff167b82 */ /* 0x000ee20000000a00 */
[C---:B0-----:R-:W-:Y:S02]  /*2530*/  ISETP.GE.AND P0, PT, R2.reuse, UR6, PT ;  /* 0x0000000602007c0c */ /* 0x041fe4000bf06270 */
[----:B------:R-:W-:Y:S01]  /*2540*/  ISETP.GE.AND P2, PT, R3, UR6, PT ;  /* 0x0000000603007c0c */ /* 0x000fe2000bf46270 */
[----:B------:R-:W-:-:S04]  /*2550*/  VIADD R3, R2, 0x2 ;  /* 0x0000000202037836 */ /* 0x000fc80000000000 */
[----:B------:R-:W0:Y:S01]  /*2560*/  LDC.64 R20, c[0x0][0x388] ;  /* 0x0000e200ff147b82 */ /* 0x000e220000000a00 */
[----:B------:R-:W-:-:S05]  /*2570*/  ISETP.GE.AND P3, PT, R3, UR6, PT ;  /* 0x0000000603007c0c */ /* 0x000fca000bf66270 */
[C---:B-1----:R-:W-:Y:S02]  /*2580*/  @!P0 IMAD.WIDE R12, R2.reuse, 0x8, R12 ;  /* 0x00000008020c8825 */ /* 0x042fe400078e020c */
[----:B------:R-:W1:Y:S02]  /*2590*/  LDC.64 R18, c[0x0][0x380] ;  /* 0x0000e000ff127b82 */ /* 0x000e640000000a00 */
[C---:B--2---:R-:W-:Y:S02]  /*25a0*/  @!P0 IMAD.WIDE R14, R2.reuse, 0x8, R14 ;  /* 0x00000008020e8825 */ /* 0x044fe400078e020e */
[----:B------:R-:W2:Y:S04]  /*25b0*/  @!P0 LDG.E.64 R12, desc[UR4][R12.64] ;  /* 0x000000040c0c8981 */ /* 0x000ea8000c1e1b00 */
[----:B------:R-:W4:Y:S01]  /*25c0*/  LDC.64 R16, c[0x0][0x388] ;  /* 0x0000e200ff107b82 */ /* 0x000f220000000a00 */
[----:B------:R-:W2:Y:S01]  /*25d0*/  @!P0 LDG.E.64 R14, desc[UR4][R14.64] ;  /* 0x000000040e0e8981 */ /* 0x000ea2000c1e1b00 */
[----:B------:R-:W-:-:S06]  /*25e0*/  VIADD R3, R2, 0x3 ;  /* 0x0000000302037836 */ /* 0x000fcc0000000000 */
[----:B------:R-:W5:Y:S01]  /*25f0*/  LDC.64 R8, c[0x0][0x380] ;  /* 0x0000e000ff087b82 */ /* 0x000f620000000a00 */
[----:B---3--:R-:W-:-:S07]  /*2600*/  @!P2 IMAD.WIDE R24, R2, 0x8, R22 ;  /* 0x000000080218a825 */ /* 0x008fce00078e0216 */
[----:B------:R-:W3:Y:S01]  /*2610*/  LDC.64 R10, c[0x0][0x388] ;  /* 0x0000e200ff0a7b82 */ /* 0x000ee20000000a00 */
[C---:B0-----:R-:W-:Y:S01]  /*2620*/  @!P2 IMAD.WIDE R22, R2.reuse, 0x8, R20 ;  /* 0x000000080216a825 */ /* 0x041fe200078e0214 */
[----:B------:R-:W-:Y:S01]  /*2630*/  ISETP.GE.AND P4, PT, R3, UR6, PT ;  /* 0x0000000603007c0c */ /* 0x000fe2000bf86270 */
[----:B------:R-:W2:Y:S02]  /*2640*/  @!P2 LDG.E.64 R20, desc[UR4][R24.64+0x8] ;  /* 0x000008041814a981 */ /* 0x000ea4000c1e1b00 */
[C---:B-1----:R-:W-:Y:S02]  /*2650*/  @!P3 IMAD.WIDE R26, R2.reuse, 0x8, R18 ;  /* 0x00000008021ab825 */ /* 0x042fe400078e0212 */
[----:B------:R-:W2:Y:S02]  /*2660*/  @!P2 LDG.E.64 R22, desc[UR4][R22.64+0x8] ;  /* 0x000008041616a981 */ /* 0x000ea4000c1e1b00 */
[C---:B----4-:R-:W-:Y:S02]  /*2670*/  @!P3 IMAD.WIDE R18, R2.reuse, 0x8, R16 ;  /* 0x000000080212b825 */ /* 0x050fe400078e0210 */
[----:B------:R-:W4:Y:S04]  /*2680*/  @!P3 LDG.E.64 R16, desc[UR4][R26.64+0x10] ;  /* 0x000010041a10b981 */ /* 0x000f28000c1e1b00 */
[----:B------:R-:W4:Y:S01]  /*2690*/  @!P3 LDG.E.64 R18, desc[UR4][R18.64+0x10] ;  /* 0x000010041212b981 */ /* 0x000f22000c1e1b00 */
[----:B-----5:R-:W-:-:S06]  /*26a0*/  @!P4 IMAD.WIDE R8, R2, 0x8, R8 ;  /* 0x000000080208c825 */ /* 0x020fcc00078e0208 */
[----:B------:R-:W5:Y:S01]  /*26b0*/  @!P4 LDG.E.64 R8, desc[UR4][R8.64+0x18] ;  /* 0x000018040808c981 */ /* 0x000f62000c1e1b00 */
[----:B---3--:R-:W-:-:S06]  /*26c0*/  @!P4 IMAD.WIDE R10, R2, 0x8, R10 ;  /* 0x00000008020ac825 */ /* 0x008fcc00078e020a */
[----:B------:R-:W5:Y:S01]  /*26d0*/  @!P4 LDG.E.64 R10, desc[UR4][R10.64+0x18] ;  /* 0x000018040a0ac981 */ /* 0x000f62000c1e1b00 */
[----:B------:R-:W-:Y:S01]  /*26e0*/  VIADD R2, R2, 0x4 ;  /* 0x0000000402027836 */ /* 0x000fe20000000000 */
[----:B--2---:R-:W-:-:S08]  /*26f0*/  @!P0 DFMA R6, R12, R14, R6 ;  /* 0x0000000e0c06822b */ /* 0x004fd00000000006 */
[----:B------:R-:W-:-:S08]  /*2700*/  @!P2 DFMA R6, R20, R22, R6 ;  /* 0x000000161406a22b */ /* 0x000fd00000000006 */
[----:B----4-:R-:W-:-:S08]  /*2710*/  @!P3 DFMA R6, R16, R18, R6 ;  /* 0x000000121006b22b */ /* 0x010fd00000000006 */
[----:B-----5:R-:W-:-:S11]  /*2720*/  @!P4 DFMA R6, R8, R10, R6 ;  /* 0x0000000a0806c22b */ /* 0x020fd60000000006 */
.L_x_83:
[----:B------:R-:W-:Y:S05]  /*2730*/  BSYNC.RECONVERGENT B1 ;  /* 0x0000000000017941 */ /* 0x000fea0003800200 */
.L_x_82:
[----:B------:R-:W-:Y:S05]  /*2740*/  @!P1 BRA `(.L_x_79) ;  /* 0x0000000000389947 */ /* 0x000fea0003800000 */
[----:B------:R-:W-:-:S07]  /*2750*/  IMAD.MOV R0, RZ, RZ, -R0 ;  /* 0x000000ffff007224 */ /* 0x000fce00078e0a00 */
.L_x_84:
[----:B------:R-:W0:Y:S01]  /*2760*/  LDCU UR6, c[0x0][0x390] ;  /* 0x00007200ff0677ac */ /* 0x000e220008000800 */
[----:B------:R-:W1:Y:S08]  /*2770*/  LDC.64 R8, c[0x0][0x380] ;  /* 0x0000e000ff087b82 */ /* 0x000e700000000a00 */
[----:B------:R-:W2:Y:S01]  /*2780*/  LDC.64 R10, c[0x0][0x388] ;  /* 0x0000e200ff0a7b82 */ /* 0x000ea20000000a00 */
[----:B0-----:R-:W-:-:S13]  /*2790*/  ISETP.GE.AND P0, PT, R2, UR6, PT ;  /* 0x0000000602007c0c */ /* 0x001fda000bf06270 */
[----:B-1----:R-:W-:-:S04]  /*27a0*/  @!P0 IMAD.WIDE R8, R2, 0x8, R8 ;  /* 0x0000000802088825 */ /* 0x002fc800078e0208 */
[----:B--2---:R-:W-:Y:S02]  /*27b0*/  @!P0 IMAD.WIDE R10, R2, 0x8, R10 ;  /* 0x00000008020a8825 */ /* 0x004fe400078e020a */
[----:B------:R-:W2:Y:S04]  /*27c0*/  @!P0 LDG.E.64 R8, desc[UR4][R8.64] ;  /* 0x0000000408088981 */ /* 0x000ea8000c1e1b00 */
[----:B------:R-:W2:Y:S01]  /*27d0*/  @!P0 LDG.E.64 R10, desc[UR4][R10.64] ;  /* 0x000000040a0a8981 */ /* 0x000ea2000c1e1b00 */
[----:B------:R-:W-:Y:S02]  /*27e0*/  VIADD R0, R0, 0x1 ;  /* 0x0000000100007836 */ /* 0x000fe40000000000 */
[----:B------:R-:W-:-:S03]  /*27f0*/  VIADD R2, R2, 0x1 ;  /* 0x0000000102027836 */ /* 0x000fc60000000000 */
[----:B------:R-:W-:Y:S01]  /*2800*/  ISETP.NE.AND P1, PT, R0, RZ, PT ;  /* 0x000000ff0000720c */ /* 0x000fe20003f25270 */
[----:B--2---:R-:W-:-:S12]  /*2810*/  @!P0 DFMA R6, R8, R10, R6 ;  /* 0x0000000a0806822b */ /* 0x004fd80000000006 */
[----:B------:R-:W-:Y:S05]  /*2820*/  @P1 BRA `(.L_x_84) ;  /* 0xfffffffc00cc1947 */ /* 0x000fea000383ffff */
.L_x_79:
[----:B------:R-:W-:Y:S05]  /*2830*/  BSYNC.RECONVERGENT B0 ;  /* 0x0000000000007941 */ /* 0x000fea0003800200 */
.L_x_74:
[----:B------:R-:W0:Y:S02]  /*2840*/  LDC.64 R2, c[0x0][0x3b0] ;  /* 0x0000ec00ff027b82 */ /* 0x000e240000000a00 */
[----:B0-----:R-:W-:-:S05]  /*2850*/  IMAD.WIDE.U32 R4, R4, 0x8, R2 ;  /* 0x0000000804047825 */ /* 0x001fca00078e0002 */
[----:B------:R0:W5:Y:S02]  /*2860*/  LDG.E.64 R8, desc[UR4][R4.64] ;  /* 0x0000000404087981 */ /* 0x000164000c1e1b00 */
.L_x_85:
        /* <DEDUP_REMOVED lines=8> */
[----:B------:R-:W-:Y:S05]  /*28f0*/  WARPSYNC.ALL ;  /* 0x0000000000007948 */ /* 0x000fea0003800000 */
[----:B------:R-:W-:Y:S06]  /*2900*/  BAR.SYNC.DEFER_BLOCKING 0x0 ;  /* 0x0000000000007b1d */ /* 0x000fec0000010000 */
[----:B------:R-:W-:Y:S05]  /*2910*/  EXIT ;  /* 0x000000000000794d */ /* 0x000fea0003800000 */
        .type           $_Z10find_anglePKdS0_iiiPdS1_S1_$__internal_accurate_pow,@function
        .size           $_Z10find_anglePKdS0_iiiPdS1_S1_$__internal_accurate_pow,(.L_x_88 - $_Z10find_anglePKdS0_iiiPdS1_S1_$__internal_accurate_pow)
$_Z10find_anglePKdS0_iiiPdS1_S1_$__internal_accurate_pow:
[----:B------:R-:W-:Y:S01]  /*2920*/  ISETP.GT.U32.AND P1, PT, R5, 0xfffff, PT ;  /* 0x000fffff0500780c */ /* 0x000fe20003f24070 */
[--C-:B------:R-:W-:Y:S01]  /*2930*/  IMAD.MOV.U32 R15, RZ, RZ, R5.reuse ;  /* 0x000000ffff0f7224 */ /* 0x100fe200078e0005 */
[----:B------:R-:W-:Y:S01]  /*2940*/  UMOV UR8, 0x7d2cafe2 ;  /* 0x7d2cafe200087882 */ /* 0x000fe20000000000 */
[----:B------:R-:W-:Y:S01]  /*2950*/  UMOV UR9, 0x3eb0f5ff ;  /* 0x3eb0f5ff00097882 */ /* 0x000fe20000000000 */
[----:B------:R-:W-:Y:S01]  /*2960*/  SHF.R.U32.HI R5, RZ, 0x14, R5 ;  /* 0x00000014ff057819 */ /* 0x000fe20000011605 */
[----:B------:R-:W-:Y:S01]  /*2970*/  UMOV UR10, 0x3b39803f ;  /* 0x3b39803f000a7882 */ /* 0x000fe20000000000 */
[----:B------:R-:W-:-:S07]  /*2980*/  UMOV UR11, 0x3c7abc9e ;  /* 0x3c7abc9e000b7882 */ /* 0x000fce0000000000 */
[----:B------:R-:W-:-:S10]  /*2990*/  @!P1 DMUL R20, R14, 1.80143985094819840000e+16 ;  /* 0x435000000e149828 */ /* 0x000fd40000000000 */
[----:B------:R-:W-:Y:S01]  /*29a0*/  @!P1 IMAD.MOV.U32 R15, RZ, RZ, R21 ;  /* 0x000000ffff0f9224 */ /* 0x000fe200078e0015 */
[----:B------:R-:W-:Y:S01]  /*29b0*/  @!P1 LEA.HI R5, R21, 0xffffffca, RZ, 0xc ;  /* 0xffffffca15059811 */ /* 0x000fe200078f60ff */
[----:B------:R-:W-:-:S03]  /*29c0*/  @!P1 IMAD.MOV.U32 R14, RZ, RZ, R20 ;  /* 0x000000ffff0e9224 */ /* 0x000fc600078e0014 */
[----:B------:R-:W-:Y:S01]  /*29d0*/  LOP3.LUT R15, R15, 0x800fffff, RZ, 0xc0, !PT ;  /* 0x800fffff0f0f7812 */ /* 0x000fe200078ec0ff */
[----:B------:R-:W-:-:S03]  /*29e0*/  IMAD.MOV.U32 R22, RZ, RZ, R14 ;  /* 0x000000ffff167224 */ /* 0x000fc600078e000e */
[----:B------:R-:W-:-:S04]  /*29f0*/  LOP3.LUT R15, R15, 0x3ff00000, RZ, 0xfc, !PT ;  /* 0x3ff000000f0f7812 */ /* 0x000fc800078efcff */
[----:B------:R-:W-:Y:S01]  /*2a00*/  ISETP.GE.U32.AND P2, PT, R15, 0x3ff6a09f, PT ;  /* 0x3ff6a09f0f00780c */ /* 0x000fe20003f46070 */
[----:B------:R-:W-:-:S12]  /*2a10*/  IMAD.MOV.U32 R23, RZ, RZ, R15 ;  /* 0x000000ffff177224 */ /* 0x000fd800078e000f */
[----:B------:R-:W-:-:S04]  /*2a20*/  @P2 VIADD R14, R23, 0xfff00000 ;  /* 0xfff00000170e2836 */ /* 0x000fc80000000000 */
[----:B------:R-:W-:Y:S02]  /*2a30*/  @P2 IMAD.MOV.U32 R23, RZ, RZ, R14 ;  /* 0x000000ffff172224 */ /* 0x000fe400078e000e */
[----:B------:R-:W-:-:S04]  /*2a40*/  IMAD.MOV.U32 R14, RZ, RZ, RZ ;  /* 0x000000ffff0e7224 */ /* 0x000fc800078e00ff */
[C---:B------:R-:W-:Y:S02]  /*2a50*/  DADD R24, R22.reuse, 1 ;  /* 0x3ff0000016187429 */ /* 0x040fe40000000000 */
[----:B------:R-:W-:-:S04]  /*2a60*/  DADD R22, R22, -1 ;  /* 0xbff0000016167429 */ /* 0x000fc80000000000 */
[----:B------:R-:W0:Y:S02]  /*2a70*/  MUFU.RCP64H R15, R25 ;  /* 0x00000019000f7308 */ /* 0x000e240000001800 */
[----:B0-----:R-:W-:-:S08]  /*2a80*/  DFMA R18, -R24, R14, 1 ;  /* 0x3ff000001812742b */ /* 0x001fd0000000010e */
[----:B------:R-:W-:-:S08]  /*2a90*/  DFMA R18, R18, R18, R18 ;  /* 0x000000121212722b */ /* 0x000fd00000000012 */
[----:B------:R-:W-:-:S08]  /*2aa0*/  DFMA R18, R14, R18, R14 ;  /* 0x000000120e12722b */ /* 0x000fd0000000000e */
[----:B------:R-:W-:-:S08]  /*2ab0*/  DMUL R14, R22, R18 ;  /* 0x00000012160e7228 */ /* 0x000fd00000000000 */
[----:B------:R-:W-:-:S08]  /*2ac0*/  DFMA R14, R22, R18, R14 ;  /* 0x00000012160e722b */ /* 0x000fd0000000000e */
[----:B------:R-:W-:Y:S02]  /*2ad0*/  DADD R16, R22, -R14 ;  /* 0x0000000016107229 */ /* 0x000fe4000000080e */
[----:B------:R-:W-:-:S06]  /*2ae0*/  DMUL R24, R14, R14 ;  /* 0x0000000e0e187228 */ /* 0x000fcc0000000000 */
[----:B------:R-:W-:-:S08]  /*2af0*/  DADD R16, R16, R16 ;  /* 0x0000000010107229 */ /* 0x000fd00000000010 */
[----:B------:R-:W-:Y:S01]  /*2b00*/  DFMA R16, R22, -R14, R16 ;  /* 0x8000000e1610722b */ /* 0x000fe20000000010 */
[----:B------:R-:W-:Y:S02]  /*2b10*/  IMAD.MOV.U32 R22, RZ, RZ, 0x41ad3b5a ;  /* 0x41ad3b5aff167424 */ /* 0x000fe400078e00ff */
[----:B------:R-:W-:-:S05]  /*2b20*/  IMAD.MOV.U32 R23, RZ, RZ, 0x3ed0f5d2 ;  /* 0x3ed0f5d2ff177424 */ /* 0x000fca00078e00ff */
[----:B------:R-:W-:Y:S02]  /*2b30*/  DMUL R16, R18, R16 ;  /* 0x0000001012107228 */ /* 0x000fe40000000000 */
[----:B------:R-:W-:Y:S01]  /*2b40*/  DFMA R22, R24, UR8, R22 ;  /* 0x0000000818167c2b */ /* 0x000fe20008000016 */
[----:B------:R-:W-:Y:S01]  /*2b50*/  UMOV UR8, 0x75488a3f ;  /* 0x75488a3f00087882 */ /* 0x000fe20000000000 */
[----:B------:R-:W-:-:S06]  /*2b60*/  UMOV UR9, 0x3ef3b20a ;  /* 0x3ef3b20a00097882 */ /* 0x000fcc0000000000 */
[----:B------:R-:W-:Y:S01]  /*2b70*/  DFMA R22, R24, R22, UR8 ;  /* 0x0000000818167e2b */ /* 0x000fe20008000016 */
        /* <DEDUP_REMOVED lines=14> */
[----:B------:R-:W-:-:S08]  /*2c60*/  DFMA R18, R24, R22, UR8 ;  /* 0x0000000818127e2b */ /* 0x000fd00008000016 */
[----:B------:R-:W-:Y:S01]  /*2c70*/  DADD R20, -R18, UR8 ;  /* 0x0000000812147e29 */ /* 0x000fe20008000100 */
[----:B------:R-:W-:Y:S01]  /*2c80*/  UMOV UR8, 0xb9e7b0 ;  /* 0x00b9e7b000087882 */ /* 0x000fe20000000000 */
[----:B------:R-:W-:-:S06]  /*2c90*/  UMOV UR9, 0x3c46a4cb ;  /* 0x3c46a4cb00097882 */ /* 0x000fcc0000000000 */
[----:B------:R-:W-:Y:S02]  /*2ca0*/  DFMA R20, R24, R22, R20 ;  /* 0x000000161814722b */ /* 0x000fe40000000014 */
[----:B------:R-:W-:Y:S01]  /*2cb0*/  DMUL R22, R14, R14 ;  /* 0x0000000e0e167228 */ /* 0x000fe20000000000 */
[----:B------:R-:W-:Y:S02]  /*2cc0*/  VIADD R25, R17, 0x100000 ;  /* 0x0010000011197836 */ /* 0x000fe40000000000 */
[----:B------:R-:W-:-:S03]  /*2cd0*/  IMAD.MOV.U32 R24, RZ, RZ, R16 ;  /* 0x000000ffff187224 */ /* 0x000fc600078e0010 */
[----:B------:R-:W-:Y:S01]  /*2ce0*/  DADD R20, R20, -UR8 ;  /* 0x8000000814147e29 */ /* 0x000fe20008000000 */
[----:B------:R-:W-:Y:S01]  /*2cf0*/  UMOV UR8, 0x80000000 ;  /* 0x8000000000087882 */ /* 0x000fe20000000000 */
[----:B------:R-:W-:Y:S01]  /*2d00*/  DFMA R26, R14, R14, -R22 ;  /* 0x0000000e0e1a722b */ /* 0x000fe20000000816 */
[----:B------:R-:W-:-:S07]  /*2d10*/  UMOV UR9, 0x43300000 ;  /* 0x4330000000097882 */ /* 0x000fce0000000000 */
[C---:B------:R-:W-:Y:S02]  /*2d20*/  DFMA R24, R14.reuse, R24, R26 ;  /* 0x000000180e18722b */ /* 0x040fe4000000001a */
[----:B------:R-:W-:-:S08]  /*2d30*/  DMUL R26, R14, R22 ;  /* 0x000000160e1a7228 */ /* 0x000fd00000000000 */
[----:B------:R-:W-:-:S08]  /*2d40*/  DFMA R28, R14, R22, -R26 ;  /* 0x000000160e1c722b */ /* 0x000fd0000000081a */
[----:B------:R-:W-:Y:S02]  /*2d50*/  DFMA R28, R16, R22, R28 ;  /* 0x00000016101c722b */ /* 0x000fe4000000001c */
[----:B------:R-:W-:-:S06]  /*2d60*/  DADD R22, R18, R20 ;  /* 0x0000000012167229 */ /* 0x000fcc0000000014 */
[----:B------:R-:W-:Y:S02]  /*2d70*/  DFMA R24, R14, R24, R28 ;  /* 0x000000180e18722b */ /* 0x000fe4000000001c */
[----:B------:R-:W-:-:S08]  /*2d80*/  DADD R28, R18, -R22 ;  /* 0x00000000121c7229 */ /* 0x000fd00000000816 */
[----:B------:R-:W-:Y:S02]  /*2d90*/  DADD R28, R20, R28 ;  /* 0x00000000141c7229 */ /* 0x000fe4000000001c */
[----:B------:R-:W-:-:S08]  /*2da0*/  DMUL R20, R22, R26 ;  /* 0x0000001a16147228 */ /* 0x000fd00000000000 */
[----:B------:R-:W-:-:S08]  /*2db0*/  DFMA R18, R22, R26, -R20 ;  /* 0x0000001a1612722b */ /* 0x000fd00000000814 */
[----:B------:R-:W-:-:S08]  /*2dc0*/  DFMA R18, R22, R24, R18 ;  /* 0x000000181612722b */ /* 0x000fd00000000012 */
[----:B------:R-:W-:-:S08]  /*2dd0*/  DFMA R28, R28, R26, R18 ;  /* 0x0000001a1c1c722b */ /* 0x000fd00000000012 */
[----:B------:R-:W-:-:S08]  /*2de0*/  DADD R22, R20, R28 ;  /* 0x0000000014167229 */ /* 0x000fd0000000001c */
[--C-:B------:R-:W-:Y:S02]  /*2df0*/  DADD R18, R14, R22.reuse ;  /* 0x000000000e127229 */ /* 0x100fe40000000016 */
[----:B------:R-:W-:-:S06]  /*2e00*/  DADD R20, R20, -R22 ;  /* 0x0000000014147229 */ /* 0x000fcc0000000816 */
[----:B------:R-:W-:Y:S02]  /*2e10*/  DADD R14, R14, -R18 ;  /* 0x000000000e0e7229 */ /* 0x000fe40000000812 */
[----:B------:R-:W-:-:S06]  /*2e20*/  DADD R20, R28, R20 ;  /* 0x000000001c147229 */ /* 0x000fcc0000000014 */
[----:B------:R-:W-:-:S08]  /*2e30*/  DADD R14, R22, R14 ;  /* 0x00000000160e7229 */ /* 0x000fd0000000000e */
[----:B------:R-:W-:Y:S01]  /*2e40*/  DADD R20, R20, R14 ;  /* 0x0000000014147229 */ /* 0x000fe2000000000e */
[C---:B------:R-:W-:Y:S02]  /*2e50*/  VIADD R14, R5.reuse, 0xfffffc01 ;  /* 0xfffffc01050e7836 */ /* 0x040fe40000000000 */
[----:B------:R-:W-:Y:S02]  /*2e60*/  @P2 VIADD R14, R5, 0xfffffc02 ;  /* 0xfffffc02050e2836 */ /* 0x000fe40000000000 */
[----:B------:R-:W-:-:S03]  /*2e70*/  IMAD.MOV.U32 R15, RZ, RZ, 0x43300000 ;  /* 0x43300000ff0f7424 */ /* 0x000fc600078e00ff */
[----:B------:R-:W-:Y:S01]  /*2e80*/  DADD R16, R16, R20 ;  /* 0x0000000010107229 */ /* 0x000fe20000000014 */
[----:B------:R-:W-:-:S06]  /*2e90*/  LOP3.LUT R14, R14, 0x80000000, RZ, 0x3c, !PT ;  /* 0x800000000e0e7812 */ /* 0x000fcc00078e3cff */
[----:B------:R-:W-:Y:S01]  /*2ea0*/  DADD R20, R14, -UR8 ;  /* 0x800000080e147e29 */ /* 0x000fe20008000000 */
[----:B------:R-:W-:Y:S01]  /*2eb0*/  UMOV UR8, 0xfefa39ef ;  /* 0xfefa39ef00087882 */ /* 0x000fe20000000000 */
[----:B------:R-:W-:Y:S01]  /*2ec0*/  DADD R22, R18, R16 ;  /* 0x0000000012167229 */ /* 0x000fe20000000010 */
[----:B------:R-:W-:-:S07]  /*2ed0*/  UMOV UR9, 0x3fe62e42 ;  /* 0x3fe62e4200097882 */ /* 0x000fce0000000000 */
[--C-:B------:R-:W-:Y:S02]  /*2ee0*/  DFMA R14, R20, UR8, R22.reuse ;  /* 0x00000008140e7c2b */ /* 0x100fe40008000016 */
[----:B------:R-:W-:-:S06]  /*2ef0*/  DADD R24, R18, -R22 ;  /* 0x0000000012187229 */ /* 0x000fcc0000000816 */
[----:B------:R-:W-:Y:S02]  /*2f00*/  DFMA R18, R20, -UR8, R14 ;  /* 0x8000000814127c2b */ /* 0x000fe4000800000e */
[----:B------:R-:W-:-:S06]  /*2f10*/  DADD R24, R16, R24 ;  /* 0x0000000010187229 */ /* 0x000fcc0000000018 */
[----:B------:R-:W-:-:S08]  /*2f20*/  DADD R18, -R22, R18 ;  /* 0x0000000016127229 */ /* 0x000fd00000000112 */
[----:B------:R-:W-:-:S08]  /*2f30*/  DADD R18, R24, -R18 ;  /* 0x0000000018127229 */ /* 0x000fd00000000812 */
[----:B------:R-:W-:-:S08]  /*2f40*/  DFMA R18, R20, UR10, R18 ;  /* 0x0000000a14127c2b */ /* 0x000fd00008000012 */
[----:B------:R-:W-:-:S08]  /*2f50*/  DADD R16, R14, R18 ;  /* 0x000000000e107229 */ /* 0x000fd00000000012 */
[----:B------:R-:W-:Y:S02]  /*2f60*/  DADD R14, R14, -R16 ;  /* 0x000000000e0e7229 */ /* 0x000fe40000000810 */
[----:B------:R-:W-:-:S06]  /*2f70*/  DMUL R20, R16, 2 ;  /* 0x4000000010147828 */ /* 0x000fcc0000000000 */
[----:B------:R-:W-:Y:S02]  /*2f80*/  DADD R18, R18, R14 ;  /* 0x0000000012127229 */ /* 0x000fe4000000000e */
[----:B------:R-:W-:Y:S01]  /*2f90*/  DFMA R16, R16, 2, -R20 ;  /* 0x400000001010782b */ /* 0x000fe20000000814 */
[----:B------:R-:W-:Y:S02]  /*2fa0*/  IMAD.MOV.U32 R14, RZ, RZ, 0x652b82fe ;  /* 0x652b82feff0e7424 */ /* 0x000fe400078e00ff */
[----:B------:R-:W-:-:S05]  /*2fb0*/  IMAD.MOV.U32 R15, RZ, RZ, 0x3ff71547 ;  /* 0x3ff71547ff0f7424 */ /* 0x000fca00078e00ff */
[----:B------:R-:W-:-:S08]  /*2fc0*/  DFMA R18, R18, 2, R16 ;  /* 0x400000001212782b */ /* 0x000fd00000000010 */
[----:B------:R-:W-:-:S08]  /*2fd0*/  DADD R22, R20, R18 ;  /* 0x0000000014167229 */ /* 0x000fd00000000012 */
[----:B------:R-:W-:Y:S02]  /*2fe0*/  DFMA R14, R22, R14, 6.75539944105574400000e+15 ;  /* 0x43380000160e742b */ /* 0x000fe4000000000e */
[----:B------:R-:W-:Y:S01]  /*2ff0*/  FSETP.GEU.AND P1, PT, |R23|, 4.1917929649353027344, PT ;  /* 0x4086232b1700780b */ /* 0x000fe20003f2e200 */
[----:B------:R-:W-:-:S05]  /*3000*/  DADD R20, R20, -R22 ;  /* 0x0000000014147229 */ /* 0x000fca0000000816 */
[----:B------:R-:W-:-:S03]  /*3010*/  DADD R16, R14, -6.75539944105574400000e+15 ;  /* 0xc33800000e107429 */ /* 0x000fc60000000000 */
[----:B------:R-:W-:-:S05]  /*3020*/  DADD R18, R18, R20 ;  /* 0x0000000012127229 */ /* 0x000fca0000000014 */
[----:B------:R-:W-:Y:S01]  /*3030*/  DFMA R24, R16, -UR8, R22 ;  /* 0x8000000810187c2b */ /* 0x000fe20008000016 */
[----:B------:R-:W-:Y:S01]  /*3040*/  UMOV UR8, 0x3b39803f ;  /* 0x3b39803f00087882 */ /* 0x000fe20000000000 */
[----:B------:R-:W-:-:S06]  /*3050*/  UMOV UR9, 0x3c7abc9e ;  /* 0x3c7abc9e00097882 */ /* 0x000fcc0000000000 */
[----:B------:R-:W-:Y:S01]  /*3060*/  DFMA R24, R16, -UR8, R24 ;  /* 0x8000000810187c2b */ /* 0x000fe20008000018 */
[----:B------:R-:W-:Y:S01]  /*3070*/  UMOV UR8, 0x69ce2bdf ;  /* 0x69ce2bdf00087882 */ /* 0x000fe20000000000 */
[----:B------:R-:W-:Y:S01]  /*3080*/  IMAD.MOV.U32 R16, RZ, RZ, -0x35dec16 ;  /* 0xfca213eaff107424 */ /* 0x000fe200078e00ff */
[----:B------:R-:W-:Y:S01]  /*3090*/  UMOV UR9, 0x3e5ade15 ;  /* 0x3e5ade1500097882 */ /* 0x000fe20000000000 */
[----:B------:R-:W-:-:S06]  /*30a0*/  IMAD.MOV.U32 R17, RZ, RZ, 0x3e928af3 ;  /* 0x3e928af3ff117424 */ /* 0x000fcc00078e00ff */
        /* <DEDUP_REMOVED lines=25> */
[----:B------:R-:W-:-:S08]  /*3240*/  DFMA R16, R24, R16, 1 ;  /* 0x3ff000001810742b */ /* 0x000fd00000000010 */
[----:B------:R-:W-:-:S10]  /*3250*/  DFMA R16, R24, R16, 1 ;  /* 0x3ff000001810742b */ /* 0x000fd40000000010 */
[----:B------:R-:W-:Y:S02]  /*3260*/  IMAD R21, R14, 0x100000, R17 ;  /* 0x001000000e157824 */ /* 0x000fe400078e0211 */
[----:B------:R-:W-:Y:S01]  /*3270*/  IMAD.MOV.U32 R20, RZ, RZ, R16 ;  /* 0x000000ffff147224 */ /* 0x000fe200078e0010 */
[----:B------:R-:W-:Y:S06]  /*3280*/  @!P1 BRA `(.L_x_86) ;  /* 0x0000000000309947 */ /* 0x000fec0003800000 */
[----:B------:R-:W-:Y:S01]  /*3290*/  FSETP.GEU.AND P2, PT, |R23|, 4.2275390625, PT ;  /* 0x408748001700780b */ /* 0x000fe20003f4e200 */
[C---:B------:R-:W-:Y:S02]  /*32a0*/  DADD R20, R22.reuse, +INF ;  /* 0x7ff0000016147429 */ /* 0x040fe40000000000 */
[----:B------:R-:W-:-:S08]  /*32b0*/  DSETP.GEU.AND P1, PT, R22, RZ, PT ;  /* 0x000000ff1600722a */ /* 0x000fd00003f2e000 */
[----:B------:R-:W-:Y:S02]  /*32c0*/  FSEL R20, R20, RZ, P1 ;  /* 0x000000ff14147208 */ /* 0x000fe40000800000 */
[----:B------:R-:W-:Y:S02]  /*32d0*/  @!P2 LEA.HI R5, R14, R14, RZ, 0x1 ;  /* 0x0000000e0e05a211 */ /* 0x000fe400078f08ff */
[----:B------:R-:W-:Y:S02]  /*32e0*/  FSEL R21, R21, RZ, P1 ;  /* 0x000000ff15157208 */ /* 0x000fe40000800000 */
[----:B------:R-:W-:-:S05]  /*32f0*/  @!P2 SHF.R.S32.HI R5, RZ, 0x1, R5 ;  /* 0x00000001ff05a819 */ /* 0x000fca0000011405 */
[----:B------:R-:W-:Y:S02]  /*3300*/  @!P2 IMAD.IADD R14, R14, 0x1, -R5 ;  /* 0x000000010e0ea824 */ /* 0x000fe400078e0a05 */
[----:B------:R-:W-:-:S03]  /*3310*/  @!P2 IMAD R17, R5, 0x100000, R17 ;  /* 0x001000000511a824 */ /* 0x000fc600078e0211 */
[----:B------:R-:W-:Y:S01]  /*3320*/  @!P2 LEA R15, R14, 0x3ff00000, 0x14 ;  /* 0x3ff000000e0fa811 */ /* 0x000fe200078ea0ff */
[----:B------:R-:W-:-:S06]  /*3330*/  @!P2 IMAD.MOV.U32 R14, RZ, RZ, RZ ;  /* 0x000000ffff0ea224 */ /* 0x000fcc00078e00ff */
[----:B------:R-:W-:-:S11]  /*3340*/  @!P2 DMUL R20, R16, R14 ;  /* 0x0000000e1014a228 */ /* 0x000fd60000000000 */
.L_x_86:
[----:B------:R-:W-:Y:S01]  /*3350*/  DFMA R18, R18, R20, R20 ;  /* 0x000000141212722b */ /* 0x000fe20000000014 */
[----:B------:R-:W-:Y:S01]  /*3360*/  IMAD.MOV.U32 R16, RZ, RZ, R6 ;  /* 0x000000ffff107224 */ /* 0x000fe200078e0006 */
[----:B------:R-:W-:Y:S01]  /*3370*/  DSETP.NEU.AND P1, PT, |R20|, +INF , PT ;  /* 0x7ff000001400742a */ /* 0x000fe20003f2d200 */
[----:B------:R-:W-:-:S07]  /*3380*/  IMAD.MOV.U32 R17, RZ, RZ, 0x0 ;  /* 0x00000000ff117424 */ /* 0x000fce00078e00ff */
[----:B------:R-:W-:Y:S02]  /*3390*/  FSEL R14, R20, R18, !P1 ;  /* 0x00000012140e7208 */ /* 0x000fe40004800000 */
[----:B------:R-:W-:Y:S01]  /*33a0*/  FSEL R5, R21, R19, !P1 ;  /* 0x0000001315057208 */ /* 0x000fe20004800000 */
[----:B------:R-:W-:Y:S06]  /*33b0*/  RET.REL.NODEC R16 `(_Z10find_anglePKdS0_iiiPdS1_S1_) ;  /* 0xffffffcc10107950 */ /* 0x000fec0003c3ffff */
.L_x_87:
[----:B------:R-:W-:-:S00]  /*33c0*/  BRA `(.L_x_87) ;  /* 0xfffffffc00fc7947 */ /* 0x000fc0000383ffff */
[----:B------:R-:W-:-:S00]  /*33d0*/  NOP ;  /* 0x0000000000007918 */ /* 0x000fc00000000000 */
        /* <DEDUP_REMOVED lines=10> */
.L_x_88:


//--------------------- .nv.shared.reserved.0     --------------------------
	.section	.nv.shared.reserved.0,"aw",@nobits
	.weak		__nv_reservedSMEM_offset_0_alias
	.size		__nv_reservedSMEM_offset_0_alias, 0, 64
	.other		__nv_reservedSMEM_offset_0_alias,@"STO_CUDA_RESERVED_SHARED STV_DEFAULT"
__nv_reservedSMEM_offset_0_alias:
	.zero		0
	.zero		64


//--------------------- .nv.constant0._Z10find_anglePKdS0_iiiPdS1_S1_ --------------------------
	.section	.nv.constant0._Z10find_anglePKdS0_iiiPdS1_S1_,"a",@progbits
	.sectionflags	@""
	.align	4
.nv.constant0._Z10find_anglePKdS0_iiiPdS1_S1_:
	.zero		952


//--------------------- SYMBOLS --------------------------

	.type		.nv.reservedSmem.offset0,@object
	.size		.nv.reservedSmem.offset0,0x4
